	.target	sm_90a

	.elftype	@"ET_EXEC"


//--------------------- .note.nv.tkinfo           --------------------------
	.section	.note.nv.tkinfo,"",@"SHT_NOTE"
	.sectionflags	@"SHF_NOTE_NV_TKINFO"
	.tkinfo
        /*0018*/ 	.word	0x00000002
        /*0030*/ 	.string	""
        /*0030*/ 	.string	"ptxas"
        /*0030*/ 	.string	"Cuda compilation tools, release 13.0, V13.0.88"
        /*0030*/ 	.string	"Build cuda_13.0.r13.0/compiler.36424714_0"
        /*0030*/ 	.string	"-arch sm_90a -m 64 "



//--------------------- .note.nv.cuinfo           --------------------------
	.section	.note.nv.cuinfo,"",@"SHT_NOTE"
	.sectionflags	@"SHF_NOTE_NV_CUINFO"
        /*0018*/ 	.short	0x0002
        /*001a*/ 	.short	0x005a
        /*001c*/ 	.short	0x0082
	.zero		2


//--------------------- .nv.info                  --------------------------
	.section	.nv.info,"",@"SHT_CUDA_INFO"
	.align	4


	//----- nvinfo : EIATTR_REGCOUNT
	.align		4
        /*0000*/ 	.byte	0x04, 0x2f
        /*0002*/ 	.short	(.L_15 - .L_14)
	.align		4
.L_14:
        /*0004*/ 	.word	index@(_ZN7cutlass13device_kernelINS_4gemm6kernel13GemmUniversalIN4cute5tupleIJiiiiEEENS1_10collective13CollectiveMmaINS1_34MainloopSm90TmaGmmaWarpSpecializedILi2ENS5_IJNS4_1CILi1EEESB_SB_EEENS1_32KernelTmaWarpSpecializedPingpongEEENS5_IJNSA_ILi64EEESF_SF_EEEaNS5_IJlSB_lEEEaSH_NS4_8TiledMMAINS4_8MMA_AtomIJNS4_4SM904GMMA26MMA_64x64x32_S32S8S8_SS_TNEEEENS4_6LayoutISC_NS5_IJNSA_ILi0EEESP_SP_EEEEENS5_IJNS4_10UnderscoreESS_SS_EEEEENS4_13SM90_TMA_LOADENS4_14ComposedLayoutINS4_7SwizzleILi2ELi4ELi3EEENS4_18smem_ptr_flag_bitsILi8EEENSO_INS5_IJNSA_ILi8EEESF_EEENS5_IJSF_SB_EEEEEEEvNS4_8identityESV_S15_vS16_EENS_8epilogue10collective6detail29Sm90TmaWarpSpecializedAdapterINS19_15DefaultEpilogueIaSH_SH_NS18_6thread17LinearCombinationIaLi1EiiLNS1D_9ScaleType4KindE0ELNS_15FloatRoundStyleE2EaEENS1_15EpilogueDefaultEEEEEvvEEEEvNT_6ParamsE)
        /*0008*/ 	.word	0x000000a8


	//----- nvinfo : EIATTR_FRAME_SIZE
	.align		4
.L_15:
        /*000c*/ 	.byte	0x04, 0x11
        /*000e*/ 	.short	(.L_17 - .L_16)
	.align		4
.L_16:
        /*0010*/ 	.word	index@(_ZN7cutlass13device_kernelINS_4gemm6kernel13GemmUniversalIN4cute5tupleIJiiiiEEENS1_10collective13CollectiveMmaINS1_34MainloopSm90TmaGmmaWarpSpecializedILi2ENS5_IJNS4_1CILi1EEESB_SB_EEENS1_32KernelTmaWarpSpecializedPingpongEEENS5_IJNSA_ILi64EEESF_SF_EEEaNS5_IJlSB_lEEEaSH_NS4_8TiledMMAINS4_8MMA_AtomIJNS4_4SM904GMMA26MMA_64x64x32_S32S8S8_SS_TNEEEENS4_6LayoutISC_NS5_IJNSA_ILi0EEESP_SP_EEEEENS5_IJNS4_10UnderscoreESS_SS_EEEEENS4_13SM90_TMA_LOADENS4_14ComposedLayoutINS4_7SwizzleILi2ELi4ELi3EEENS4_18smem_ptr_flag_bitsILi8EEENSO_INS5_IJNSA_ILi8EEESF_EEENS5_IJSF_SB_EEEEEEEvNS4_8identityESV_S15_vS16_EENS_8epilogue10collective6detail29Sm90TmaWarpSpecializedAdapterINS19_15DefaultEpilogueIaSH_SH_NS18_6thread17LinearCombinationIaLi1EiiLNS1D_9ScaleType4KindE0ELNS_15FloatRoundStyleE2EaEENS1_15EpilogueDefaultEEEEEvvEEEEvNT_6ParamsE)
        /*0014*/ 	.word	0x00000000


	//----- nvinfo : EIATTR_MIN_STACK_SIZE
	.align		4
.L_17:
        /*0018*/ 	.byte	0x04, 0x12
        /*001a*/ 	.short	(.L_19 - .L_18)
	.align		4
.L_18:
        /*001c*/ 	.word	index@(_ZN7cutlass13device_kernelINS_4gemm6kernel13GemmUniversalIN4cute5tupleIJiiiiEEENS1_10collective13CollectiveMmaINS1_34MainloopSm90TmaGmmaWarpSpecializedILi2ENS5_IJNS4_1CILi1EEESB_SB_EEENS1_32KernelTmaWarpSpecializedPingpongEEENS5_IJNSA_ILi64EEESF_SF_EEEaNS5_IJlSB_lEEEaSH_NS4_8TiledMMAINS4_8MMA_AtomIJNS4_4SM904GMMA26MMA_64x64x32_S32S8S8_SS_TNEEEENS4_6LayoutISC_NS5_IJNSA_ILi0EEESP_SP_EEEEENS5_IJNS4_10UnderscoreESS_SS_EEEEENS4_13SM90_TMA_LOADENS4_14ComposedLayoutINS4_7SwizzleILi2ELi4ELi3EEENS4_18smem_ptr_flag_bitsILi8EEENSO_INS5_IJNSA_ILi8EEESF_EEENS5_IJSF_SB_EEEEEEEvNS4_8identityESV_S15_vS16_EENS_8epilogue10collective6detail29Sm90TmaWarpSpecializedAdapterINS19_15DefaultEpilogueIaSH_SH_NS18_6thread17LinearCombinationIaLi1EiiLNS1D_9ScaleType4KindE0ELNS_15FloatRoundStyleE2EaEENS1_15EpilogueDefaultEEEEEvvEEEEvNT_6ParamsE)
        /*0020*/ 	.word	0x00000000
.L_19:


//--------------------- .nv.compat                --------------------------
	.section	.nv.compat,"",@"SHT_CUDA_COMPAT_INFO"
	.align	4
        /*0000*/ 	.byte	0x02, 0x09, 0x01, 0x00, 0x02, 0x02, 0x04, 0x00, 0x02, 0x05, 0x05, 0x00, 0x03, 0x07, 0x01, 0x01
        /*0010*/ 	.byte	0x02, 0x03, 0x01, 0x00, 0x02, 0x06, 0x01, 0x00, 0x04, 0x0b, 0x08, 0x00, 0x00, 0x00, 0x00, 0x00
        /*0020*/ 	.byte	0x00, 0x00, 0x00, 0x00


//--------------------- .nv.info._ZN7cutlass13device_kernelINS_4gemm6kernel13GemmUniversalIN4cute5tupleIJiiiiEEENS1_10collective13CollectiveMmaINS1_34MainloopSm90TmaGmmaWarpSpecializedILi2ENS5_IJNS4_1CILi1EEESB_SB_EEENS1_32KernelTmaWarpSpecializedPingpongEEENS5_IJNSA_ILi64EEESF_SF_EEEaNS5_IJlSB_lEEEaSH_NS4_8TiledMMAINS4_8MMA_AtomIJNS4_4SM904GMMA26MMA_64x64x32_S32S8S8_SS_TNEEEENS4_6LayoutISC_NS5_IJNSA_ILi0EEESP_SP_EEEEENS5_IJNS4_10UnderscoreESS_SS_EEEEENS4_13SM90_TMA_LOADENS4_14ComposedLayoutINS4_7SwizzleILi2ELi4ELi3EEENS4_18smem_ptr_flag_bitsILi8EEENSO_INS5_IJNSA_ILi8EEESF_EEENS5_IJSF_SB_EEEEEEEvNS4_8identityESV_S15_vS16_EENS_8epilogue10collective6detail29Sm90TmaWarpSpecializedAdapterINS19_15DefaultEpilogueIaSH_SH_NS18_6thread17LinearCombinationIaLi1EiiLNS1D_9ScaleType4KindE0ELNS_15FloatRoundStyleE2EaEENS1_15EpilogueDefaultEEEEEvvEEEEvNT_6ParamsE --------------------------
	.section	.nv.info._ZN7cutlass13device_kernelINS_4gemm6kernel13GemmUniversalIN4cute5tupleIJiiiiEEENS1_10collective13CollectiveMmaINS1_34MainloopSm90TmaGmmaWarpSpecializedILi2ENS5_IJNS4_1CILi1EEESB_SB_EEENS1_32KernelTmaWarpSpecializedPingpongEEENS5_IJNSA_ILi64EEESF_SF_EEEaNS5_IJlSB_lEEEaSH_NS4_8TiledMMAINS4_8MMA_AtomIJNS4_4SM904GMMA26MMA_64x64x32_S32S8S8_SS_TNEEEENS4_6LayoutISC_NS5_IJNSA_ILi0EEESP_SP_EEEEENS5_IJNS4_10UnderscoreESS_SS_EEEEENS4_13SM90_TMA_LOADENS4_14ComposedLayoutINS4_7SwizzleILi2ELi4ELi3EEENS4_18smem_ptr_flag_bitsILi8EEENSO_INS5_IJNSA_ILi8EEESF_EEENS5_IJSF_SB_EEEEEEEvNS4_8identityESV_S15_vS16_EENS_8epilogue10collective6detail29Sm90TmaWarpSpecializedAdapterINS19_15DefaultEpilogueIaSH_SH_NS18_6thread17LinearCombinationIaLi1EiiLNS1D_9ScaleType4KindE0ELNS_15FloatRoundStyleE2EaEENS1_15EpilogueDefaultEEEEEvvEEEEvNT_6ParamsE,"",@"SHT_CUDA_INFO"
	.sectionflags	@""
	.align	4


	//----- nvinfo : EIATTR_CUDA_API_VERSION
	.align		4
        /*0000*/ 	.byte	0x04, 0x37
        /*0002*/ 	.short	(.L_21 - .L_20)
.L_20:
        /*0004*/ 	.word	0x00000082


	//----- nvinfo : EIATTR_KPARAM_INFO
	.align		4
.L_21:
        /*0008*/ 	.byte	0x04, 0x17
        /*000a*/ 	.short	(.L_23 - .L_22)
.L_22:
        /*000c*/ 	.word	0x00000000
        /*0010*/ 	.short	0x0000
        /*0012*/ 	.short	0x0070
        /*0014*/ 	.byte	0x00, 0xf0, 0x01, 0x10


	//----- nvinfo : EIATTR_SPARSE_MMA_MASK
	.align		4
.L_23:
        /*0018*/ 	.byte	0x03, 0x50
        /*001a*/ 	.short	0x0000


	//----- nvinfo : EIATTR_MAXREG_COUNT
	.align		4
        /*001c*/ 	.byte	0x03, 0x1b
        /*001e*/ 	.short	0x00a8


	//----- nvinfo : EIATTR_NUM_BARRIERS
	.align		4
        /*0020*/ 	.byte	0x02, 0x4c
        /*0022*/ 	.byte	0x01
	.zero		1


	//----- nvinfo : EIATTR_EXTERNS
	.align		4
        /*0024*/ 	.byte	0x04, 0x0f
        /*0026*/ 	.short	(.L_25 - .L_24)


	//   ....[0]....
	.align		4
.L_24:
        /*0028*/ 	.word	index@(__assertfail)


	//----- nvinfo : EIATTR_MERCURY_ISA_VERSION
	.align		4
.L_25:
        /*002c*/ 	.byte	0x03, 0x5f
        /*002e*/ 	.short	0x0101


	//----- nvinfo : EIATTR_INT_WARP_WIDE_INSTR_OFFSETS
	.align		4
        /*0030*/ 	.byte	0x04, 0x31
        /*0032*/ 	.short	(.L_27 - .L_26)


	//   ....[0]....
.L_26:
        /*0034*/ 	.word	0x00000430


	//   ....[1]....
        /*0038*/ 	.word	0x00000450


	//   ....[2]....
        /*003c*/ 	.word	0x000004d0


	//   ....[3]....
        /*0040*/ 	.word	0x000004e0


	//   ....[4]....
        /*0044*/ 	.word	0x000004f0


	//   ....[5]....
        /*0048*/ 	.word	0x00000510


	//   ....[6]....
        /*004c*/ 	.word	0x00000570


	//   ....[7]....
        /*0050*/ 	.word	0x00000590


	//----- nvinfo : EIATTR_COOP_GROUP_MASK_REGIDS
	.align		4
.L_27:
        /*0054*/ 	.byte	0x04, 0x29
        /*0056*/ 	.short	(.L_29 - .L_28)


	//   ....[0]....
.L_28:
        /*0058*/ 	.word	0xffffffff


	//   ....[1]....
        /*005c*/ 	.word	0xffffffff


	//   ....[2]....
        /*0060*/ 	.word	0xffffffff


	//   ....[3]....
        /*0064*/ 	.word	0xffffffff


	//   ....[4]....
        /*0068*/ 	.word	0xffffffff


	//   ....[5]....
        /*006c*/ 	.word	0xffffffff


	//----- nvinfo : EIATTR_COOP_GROUP_INSTR_OFFSETS
	.align		4
.L_29:
        /*0070*/ 	.byte	0x04, 0x28
        /*0072*/ 	.short	(.L_31 - .L_30)


	//   ....[0]....
.L_30:
        /*0074*/ 	.word	0x00000050


	//   ....[1]....
        /*0078*/ 	.word	0x00000080


	//   ....[2]....
        /*007c*/ 	.word	0x00000180


	//   ....[3]....
        /*0080*/ 	.word	0x00000350


	//   ....[4]....
        /*0084*/ 	.word	0x00000390


	//   ....[5]....
        /*0088*/ 	.word	0x000003d0


	//----- nvinfo : EIATTR_REG_RECONFIG
	.align		4
.L_31:
        /*008c*/ 	.byte	0x01, 0x54
	.zero		2


	//----- nvinfo : EIATTR_SYSCALL_OFFSETS
	.align		4
        /*0090*/ 	.byte	0x04, 0x46
        /*0092*/ 	.short	(.L_33 - .L_32)


	//   ....[0]....
.L_32:
        /*0094*/ 	.word	0x000016c0


	//----- nvinfo : EIATTR_MBARRIER_INSTR_OFFSETS
	.align		4
.L_33:
        /*0098*/ 	.byte	0x04, 0x39
        /*009a*/ 	.short	(.L_35 - .L_34)


	//   ....[0]....
.L_34:
        /*009c*/ 	.word	0x00000300
        /*00a0*/ 	.word	0x000000ff
        /*00a4*/ 	.word	0x00000000
        /*00a8*/ 	.short	0x0100
        /*00aa*/ 	.byte	0x09
	.zero		1


	//   ....[1]....
        /*00ac*/ 	.word	0x00000310
        /*00b0*/ 	.word	0x000000ff
        /*00b4*/ 	.word	0x00000010
        /*00b8*/ 	.short	0x0100
        /*00ba*/ 	.byte	0x09
	.zero		1


	//   ....[2]....
        /*00bc*/ 	.word	0x00000320
        /*00c0*/ 	.word	0x000000ff
        /*00c4*/ 	.word	0x00000008
        /*00c8*/ 	.short	0x0100
        /*00ca*/ 	.byte	0x09
	.zero		1


	//   ....[3]....
        /*00cc*/ 	.word	0x00000330
        /*00d0*/ 	.word	0x000000ff
        /*00d4*/ 	.word	0x00000018
        /*00d8*/ 	.short	0x0100
        /*00da*/ 	.byte	0x09
	.zero		1


	//   ....[4]....
        /*00dc*/ 	.word	0x000005b0
        /*00e0*/ 	.word	0x000000ff
        /*00e4*/ 	.word	0x00000050
        /*00e8*/ 	.short	0x0100
        /*00ea*/ 	.byte	0x09
	.zero		1


	//   ....[5]....
        /*00ec*/ 	.word	0x000005c0
        /*00f0*/ 	.word	0x000000ff
        /*00f4*/ 	.word	0x00000058
        /*00f8*/ 	.short	0x0100
        /*00fa*/ 	.byte	0x09
	.zero		1


	//   ....[6]....
        /*00fc*/ 	.word	0x00000600
        /*0100*/ 	.word	0x000000ff
        /*0104*/ 	.word	0x00000030
        /*0108*/ 	.short	0x0100
        /*010a*/ 	.byte	0x0a
	.zero		1


	//   ....[7]....
        /*010c*/ 	.word	0x00000620
        /*0110*/ 	.word	0x000000ff
        /*0114*/ 	.word	0x00000038
        /*0118*/ 	.short	0x0100
        /*011a*/ 	.byte	0x0a
	.zero		1


	//   ....[8]....
        /*011c*/ 	.word	0x00000630
        /*0120*/ 	.word	0x000000ff
        /*0124*/ 	.word	0x00000040
        /*0128*/ 	.short	0x0100
        /*012a*/ 	.byte	0x0a
	.zero		1


	//   ....[9]....
        /*012c*/ 	.word	0x00000640
        /*0130*/ 	.word	0x000000ff
        /*0134*/ 	.word	0x00000048
        /*0138*/ 	.short	0x0100
        /*013a*/ 	.byte	0x0a
	.zero		1


	//   ....[10]....
        /*013c*/ 	.word	0x000015a0
        /*0140*/ 	.word	0x0000003d
        /*0144*/ 	.word	0x00000000
        /*0148*/ 	.short	0x010a
        /*014a*/ 	.byte	0x2c
	.zero		1


	//   ....[11]....
        /*014c*/ 	.word	0x00001760
        /*0150*/ 	.word	0x00000003
        /*0154*/ 	.word	0x00000000
        /*0158*/ 	.short	0x010a
        /*015a*/ 	.byte	0x3f
	.zero		1


	//   ....[12]....
        /*015c*/ 	.word	0x000017a0
        /*0160*/ 	.word	0x00000003
        /*0164*/ 	.word	0x00000000
        /*0168*/ 	.short	0x010a
        /*016a*/ 	.byte	0x3f
	.zero		1


	//   ....[13]....
        /*016c*/ 	.word	0x000019a0
        /*0170*/ 	.word	0x000000ff
        /*0174*/ 	.word	0x00000000
        /*0178*/ 	.short	0x010a
        /*017a*/ 	.byte	0x04
	.zero		1


	//   ....[14]....
        /*017c*/ 	.word	0x000019e0
        /*0180*/ 	.word	0x000000ff
        /*0184*/ 	.word	0x00000000
        /*0188*/ 	.short	0x010a
        /*018a*/ 	.byte	0x04
	.zero		1


	//   ....[15]....
        /*018c*/ 	.word	0x00001b50
        /*0190*/ 	.word	0x000000ff
        /*0194*/ 	.word	0x00000000
        /*0198*/ 	.short	0x0101
        /*019a*/ 	.byte	0x04
	.zero		1


	//   ....[16]....
        /*019c*/ 	.word	0x00001c40
        /*01a0*/ 	.word	0x0000003c
        /*01a4*/ 	.word	0x00000000
        /*01a8*/ 	.short	0x0101
        /*01aa*/ 	.byte	0x2d
	.zero		1


	//   ....[17]....
        /*01ac*/ 	.word	0x00001d10
        /*01b0*/ 	.word	0x000000ff
        /*01b4*/ 	.word	0x00000000
        /*01b8*/ 	.short	0x0101
        /*01ba*/ 	.byte	0x04
	.zero		1


	//   ....[18]....
        /*01bc*/ 	.word	0x00001dc0
        /*01c0*/ 	.word	0x0000003d
        /*01c4*/ 	.word	0x00000010
        /*01c8*/ 	.short	0x010a
        /*01ca*/ 	.byte	0x2c
	.zero		1


	//   ....[19]....
        /*01cc*/ 	.word	0x00003bf0
        /*01d0*/ 	.word	0x0000003e
        /*01d4*/ 	.word	0x00000000
        /*01d8*/ 	.short	0x0101
        /*01da*/ 	.byte	0x2d
	.zero		1


	//   ....[20]....
        /*01dc*/ 	.word	0x000045d0
        /*01e0*/ 	.word	0x0000000a
        /*01e4*/ 	.word	0x00000010
        /*01e8*/ 	.short	0x010a
        /*01ea*/ 	.byte	0x3f
	.zero		1


	//   ....[21]....
        /*01ec*/ 	.word	0x00004940
        /*01f0*/ 	.word	0x00000003
        /*01f4*/ 	.word	0x00000058
        /*01f8*/ 	.short	0x0101
        /*01fa*/ 	.byte	0x3f
	.zero		1


	//   ....[22]....
        /*01fc*/ 	.word	0x000050d0
        /*0200*/ 	.word	0x00000007
        /*0204*/ 	.word	0x00000000
        /*0208*/ 	.short	0x010a
        /*020a*/ 	.byte	0x3f
	.zero		1


	//   ....[23]....
        /*020c*/ 	.word	0x00005150
        /*0210*/ 	.word	0x00000003
        /*0214*/ 	.word	0x00000000
        /*0218*/ 	.short	0x010a
        /*021a*/ 	.byte	0x3f
	.zero		1


	//   ....[24]....
        /*021c*/ 	.word	0x000051b0
        /*0220*/ 	.word	0x0000003b
        /*0224*/ 	.word	0x00000000
        /*0228*/ 	.short	0x010a
        /*022a*/ 	.byte	0x3f
	.zero		1


	//   ....[25]....
        /*022c*/ 	.word	0x00005200
        /*0230*/ 	.word	0x00000003
        /*0234*/ 	.word	0x00000000
        /*0238*/ 	.short	0x010a
        /*023a*/ 	.byte	0x3f
	.zero		1


	//   ....[26]....
        /*023c*/ 	.word	0x00005260
        /*0240*/ 	.word	0x00000004
        /*0244*/ 	.word	0x00000000
        /*0248*/ 	.short	0x010a
        /*024a*/ 	.byte	0x3f
	.zero		1


	//   ....[27]....
        /*024c*/ 	.word	0x000052b0
        /*0250*/ 	.word	0x0000003b
        /*0254*/ 	.word	0x00000010
        /*0258*/ 	.short	0x010a
        /*025a*/ 	.byte	0x3f
	.zero		1


	//   ....[28]....
        /*025c*/ 	.word	0x00005380
        /*0260*/ 	.word	0x0000000a
        /*0264*/ 	.word	0x00000010
        /*0268*/ 	.short	0x010a
        /*026a*/ 	.byte	0x3f
	.zero		1


	//   ....[29]....
        /*026c*/ 	.word	0x00005450
        /*0270*/ 	.word	0x00000007
        /*0274*/ 	.word	0x00000000
        /*0278*/ 	.short	0x010a
        /*027a*/ 	.byte	0x3f
	.zero		1


	//----- nvinfo : EIATTR_NUM_MBARRIERS
	.align		4
.L_35:
        /*027c*/ 	.byte	0x03, 0x38
        /*027e*/ 	.short	0x000a


	//----- nvinfo : EIATTR_EXIT_INSTR_OFFSETS
	.align		4
        /*0280*/ 	.byte	0x04, 0x1c
        /*0282*/ 	.short	(.L_37 - .L_36)


	//   ....[0]....
.L_36:
        /*0284*/ 	.word	0x00001200


	//   ....[1]....
        /*0288*/ 	.word	0x00001260


	//   ....[2]....
        /*028c*/ 	.word	0x00004300


	//   ....[3]....
        /*0290*/ 	.word	0x00004330


	//   ....[4]....
        /*0294*/ 	.word	0x000051a0


	//----- nvinfo : EIATTR_MAX_THREADS
	.align		4
.L_37:
        /*0298*/ 	.byte	0x04, 0x05
        /*029a*/ 	.short	(.L_39 - .L_38)
.L_38:
        /*029c*/ 	.word	0x00000180
        /*02a0*/ 	.word	0x00000001
        /*02a4*/ 	.word	0x00000001


	//----- nvinfo : EIATTR_CRS_STACK_SIZE
	.align		4
.L_39:
        /*02a8*/ 	.byte	0x04, 0x1e
        /*02aa*/ 	.short	(.L_41 - .L_40)
.L_40:
        /*02ac*/ 	.word	0x00000000


	//----- nvinfo : EIATTR_CBANK_PARAM_SIZE
	.align		4
.L_41:
        /*02b0*/ 	.byte	0x03, 0x19
        /*02b2*/ 	.short	0x0470


	//----- nvinfo : EIATTR_PARAM_CBANK
	.align		4
        /*02b4*/ 	.byte	0x04, 0x0a
        /*02b6*/ 	.short	(.L_43 - .L_42)
	.align		4
.L_42:
        /*02b8*/ 	.word	index@(.nv.constant0._ZN7cutlass13device_kernelINS_4gemm6kernel13GemmUniversalIN4cute5tupleIJiiiiEEENS1_10collective13CollectiveMmaINS1_34MainloopSm90TmaGmmaWarpSpecializedILi2ENS5_IJNS4_1CILi1EEESB_SB_EEENS1_32KernelTmaWarpSpecializedPingpongEEENS5_IJNSA_ILi64EEESF_SF_EEEaNS5_IJlSB_lEEEaSH_NS4_8TiledMMAINS4_8MMA_AtomIJNS4_4SM904GMMA26MMA_64x64x32_S32S8S8_SS_TNEEEENS4_6LayoutISC_NS5_IJNSA_ILi0EEESP_SP_EEEEENS5_IJNS4_10UnderscoreESS_SS_EEEEENS4_13SM90_TMA_LOADENS4_14ComposedLayoutINS4_7SwizzleILi2ELi4ELi3EEENS4_18smem_ptr_flag_bitsILi8EEENSO_INS5_IJNSA_ILi8EEESF_EEENS5_IJSF_SB_EEEEEEEvNS4_8identityESV_S15_vS16_EENS_8epilogue10collective6detail29Sm90TmaWarpSpecializedAdapterINS19_15DefaultEpilogueIaSH_SH_NS18_6thread17LinearCombinationIaLi1EiiLNS1D_9ScaleType4KindE0ELNS_15FloatRoundStyleE2EaEENS1_15EpilogueDefaultEEEEEvvEEEEvNT_6ParamsE)
        /*02bc*/ 	.short	0x0210
        /*02be*/ 	.short	0x0470


	//----- nvinfo : EIATTR_SW_WAR
	.align		4
.L_43:
        /*02c0*/ 	.byte	0x04, 0x36
        /*02c2*/ 	.short	(.L_45 - .L_44)
.L_44:
        /*02c4*/ 	.word	0x00000008
.L_45:


//--------------------- .nv.callgraph             --------------------------
	.section	.nv.callgraph,"",@"SHT_CUDA_CALLGRAPH"
	.align	4
	.sectionentsize	8
	.align		4
        /*0000*/ 	.word	0x00000000
	.align		4
        /*0004*/ 	.word	0xffffffff
	.align		4
        /*0008*/ 	.word	index@(_ZN7cutlass13device_kernelINS_4gemm6kernel13GemmUniversalIN4cute5tupleIJiiiiEEENS1_10collective13CollectiveMmaINS1_34MainloopSm90TmaGmmaWarpSpecializedILi2ENS5_IJNS4_1CILi1EEESB_SB_EEENS1_32KernelTmaWarpSpecializedPingpongEEENS5_IJNSA_ILi64EEESF_SF_EEEaNS5_IJlSB_lEEEaSH_NS4_8TiledMMAINS4_8MMA_AtomIJNS4_4SM904GMMA26MMA_64x64x32_S32S8S8_SS_TNEEEENS4_6LayoutISC_NS5_IJNSA_ILi0EEESP_SP_EEEEENS5_IJNS4_10UnderscoreESS_SS_EEEEENS4_13SM90_TMA_LOADENS4_14ComposedLayoutINS4_7SwizzleILi2ELi4ELi3EEENS4_18smem_ptr_flag_bitsILi8EEENSO_INS5_IJNSA_ILi8EEESF_EEENS5_IJSF_SB_EEEEEEEvNS4_8identityESV_S15_vS16_EENS_8epilogue10collective6detail29Sm90TmaWarpSpecializedAdapterINS19_15DefaultEpilogueIaSH_SH_NS18_6thread17LinearCombinationIaLi1EiiLNS1D_9ScaleType4KindE0ELNS_15FloatRoundStyleE2EaEENS1_15EpilogueDefaultEEEEEvvEEEEvNT_6ParamsE)
	.align		4
        /*000c*/ 	.word	index@(__assertfail)
	.align		4
        /*0010*/ 	.word	0x00000000
	.align		4
        /*0014*/ 	.word	0xfffffffe
	.align		4
        /*0018*/ 	.word	0x00000000
	.align		4
        /*001c*/ 	.word	0xfffffffd
	.align		4
        /*0020*/ 	.word	0x00000000
	.align		4
        /*0024*/ 	.word	0xfffffffc


//--------------------- .nv.constant4             --------------------------
	.section	.nv.constant4,"a",@progbits
	.align	8
	.align		8
.nv.constant4:
        /*0000*/ 	.dword	__assertfail
	.align		8
        /*0008*/ 	.dword	__unnamed_1
	.align		8
        /*0010*/ 	.dword	_ZN40_INTERNAL_52790b85_4_k_cu_b11034c6_309364cuda3std3__45__cpo5beginE
	.align		8
        /*0018*/ 	.dword	_ZN40_INTERNAL_52790b85_4_k_cu_b11034c6_309364cuda3std3__45__cpo3endE
	.align		8
        /*0020*/ 	.dword	_ZN40_INTERNAL_52790b85_4_k_cu_b11034c6_309364cuda3std3__45__cpo6cbeginE
	.align		8
        /*0028*/ 	.dword	_ZN40_INTERNAL_52790b85_4_k_cu_b11034c6_309364cuda3std3__45__cpo4cendE
	.align		8
        /*0030*/ 	.dword	_ZN40_INTERNAL_52790b85_4_k_cu_b11034c6_309364cuda3std3__442_GLOBAL__N__52790b85_4_k_cu_b11034c6_309366ignoreE
	.align		8
        /*0038*/ 	.dword	_ZN40_INTERNAL_52790b85_4_k_cu_b11034c6_309364cuda3std3__419piecewise_constructE
	.align		8
        /*0040*/ 	.dword	_ZN40_INTERNAL_52790b85_4_k_cu_b11034c6_309364cuda3std3__48in_placeE
	.align		8
        /*0048*/ 	.dword	_ZN40_INTERNAL_52790b85_4_k_cu_b11034c6_309364cuda3std6ranges3__45__cpo4swapE
	.align		8
        /*0050*/ 	.dword	_ZN40_INTERNAL_52790b85_4_k_cu_b11034c6_309364cuda3std6ranges3__45__cpo9iter_moveE
	.align		8
        /*0058*/ 	.dword	_ZN40_INTERNAL_52790b85_4_k_cu_b11034c6_309364cute7productE
	.align		8
        /*0060*/ 	.dword	_ZN40_INTERNAL_52790b85_4_k_cu_b11034c6_309364cute1_E
	.align		8
        /*0068*/ 	.dword	$str$22
	.align		8
        /*0070*/ 	.dword	$str$23


//--------------------- .text._ZN7cutlass13device_kernelINS_4gemm6kernel13GemmUniversalIN4cute5tupleIJiiiiEEENS1_10collective13CollectiveMmaINS1_34MainloopSm90TmaGmmaWarpSpecializedILi2ENS5_IJNS4_1CILi1EEESB_SB_EEENS1_32KernelTmaWarpSpecializedPingpongEEENS5_IJNSA_ILi64EEESF_SF_EEEaNS5_IJlSB_lEEEaSH_NS4_8TiledMMAINS4_8MMA_AtomIJNS4_4SM904GMMA26MMA_64x64x32_S32S8S8_SS_TNEEEENS4_6LayoutISC_NS5_IJNSA_ILi0EEESP_SP_EEEEENS5_IJNS4_10UnderscoreESS_SS_EEEEENS4_13SM90_TMA_LOADENS4_14ComposedLayoutINS4_7SwizzleILi2ELi4ELi3EEENS4_18smem_ptr_flag_bitsILi8EEENSO_INS5_IJNSA_ILi8EEESF_EEENS5_IJSF_SB_EEEEEEEvNS4_8identityESV_S15_vS16_EENS_8epilogue10collective6detail29Sm90TmaWarpSpecializedAdapterINS19_15DefaultEpilogueIaSH_SH_NS18_6thread17LinearCombinationIaLi1EiiLNS1D_9ScaleType4KindE0ELNS_15FloatRoundStyleE2EaEENS1_15EpilogueDefaultEEEEEvvEEEEvNT_6ParamsE --------------------------
	.section	.text._ZN7cutlass13device_kernelINS_4gemm6kernel13GemmUniversalIN4cute5tupleIJiiiiEEENS1_10collective13CollectiveMmaINS1_34MainloopSm90TmaGmmaWarpSpecializedILi2ENS5_IJNS4_1CILi1EEESB_SB_EEENS1_32KernelTmaWarpSpecializedPingpongEEENS5_IJNSA_ILi64EEESF_SF_EEEaNS5_IJlSB_lEEEaSH_NS4_8TiledMMAINS4_8MMA_AtomIJNS4_4SM904GMMA26MMA_64x64x32_S32S8S8_SS_TNEEEENS4_6LayoutISC_NS5_IJNSA_ILi0EEESP_SP_EEEEENS5_IJNS4_10UnderscoreESS_SS_EEEEENS4_13SM90_TMA_LOADENS4_14ComposedLayoutINS4_7SwizzleILi2ELi4ELi3EEENS4_18smem_ptr_flag_bitsILi8EEENSO_INS5_IJNSA_ILi8EEESF_EEENS5_IJSF_SB_EEEEEEEvNS4_8identityESV_S15_vS16_EENS_8epilogue10collective6detail29Sm90TmaWarpSpecializedAdapterINS19_15DefaultEpilogueIaSH_SH_NS18_6thread17LinearCombinationIaLi1EiiLNS1D_9ScaleType4KindE0ELNS_15FloatRoundStyleE2EaEENS1_15EpilogueDefaultEEEEEvvEEEEvNT_6ParamsE,"ax",@progbits
	.align	128
.text._ZN7cutlass13device_kernelINS_4gemm6kernel13GemmUniversalIN4cute5tupleIJiiiiEEENS1_10collective13CollectiveMmaINS1_34MainloopSm90TmaGmmaWarpSpecializedILi2ENS5_IJNS4_1CILi1EEESB_SB_EEENS1_32KernelTmaWarpSpecializedPingpongEEENS5_IJNSA_ILi64EEESF_SF_EEEaNS5_IJlSB_lEEEaSH_NS4_8TiledMMAINS4_8MMA_AtomIJNS4_4SM904GMMA26MMA_64x64x32_S32S8S8_SS_TNEEEENS4_6LayoutISC_NS5_IJNSA_ILi0EEESP_SP_EEEEENS5_IJNS4_10UnderscoreESS_SS_EEEEENS4_13SM90_TMA_LOADENS4_14ComposedLayoutINS4_7SwizzleILi2ELi4ELi3EEENS4_18smem_ptr_flag_bitsILi8EEENSO_INS5_IJNSA_ILi8EEESF_EEENS5_IJSF_SB_EEEEEEEvNS4_8identityESV_S15_vS16_EENS_8epilogue10collective6detail29Sm90TmaWarpSpecializedAdapterINS19_15DefaultEpilogueIaSH_SH_NS18_6thread17LinearCombinationIaLi1EiiLNS1D_9ScaleType4KindE0ELNS_15FloatRoundStyleE2EaEENS1_15EpilogueDefaultEEEEEvvEEEEvNT_6ParamsE:
        .type           _ZN7cutlass13device_kernelINS_4gemm6kernel13GemmUniversalIN4cute5tupleIJiiiiEEENS1_10collective13CollectiveMmaINS1_34MainloopSm90TmaGmmaWarpSpecializedILi2ENS5_IJNS4_1CILi1EEESB_SB_EEENS1_32KernelTmaWarpSpecializedPingpongEEENS5_IJNSA_ILi64EEESF_SF_EEEaNS5_IJlSB_lEEEaSH_NS4_8TiledMMAINS4_8MMA_AtomIJNS4_4SM904GMMA26MMA_64x64x32_S32S8S8_SS_TNEEEENS4_6LayoutISC_NS5_IJNSA_ILi0EEESP_SP_EEEEENS5_IJNS4_10UnderscoreESS_SS_EEEEENS4_13SM90_TMA_LOADENS4_14ComposedLayoutINS4_7SwizzleILi2ELi4ELi3EEENS4_18smem_ptr_flag_bitsILi8EEENSO_INS5_IJNSA_ILi8EEESF_EEENS5_IJSF_SB_EEEEEEEvNS4_8identityESV_S15_vS16_EENS_8epilogue10collective6detail29Sm90TmaWarpSpecializedAdapterINS19_15DefaultEpilogueIaSH_SH_NS18_6thread17LinearCombinationIaLi1EiiLNS1D_9ScaleType4KindE0ELNS_15FloatRoundStyleE2EaEENS1_15EpilogueDefaultEEEEEvvEEEEvNT_6ParamsE,@function
        .size           _ZN7cutlass13device_kernelINS_4gemm6kernel13GemmUniversalIN4cute5tupleIJiiiiEEENS1_10collective13CollectiveMmaINS1_34MainloopSm90TmaGmmaWarpSpecializedILi2ENS5_IJNS4_1CILi1EEESB_SB_EEENS1_32KernelTmaWarpSpecializedPingpongEEENS5_IJNSA_ILi64EEESF_SF_EEEaNS5_IJlSB_lEEEaSH_NS4_8TiledMMAINS4_8MMA_AtomIJNS4_4SM904GMMA26MMA_64x64x32_S32S8S8_SS_TNEEEENS4_6LayoutISC_NS5_IJNSA_ILi0EEESP_SP_EEEEENS5_IJNS4_10UnderscoreESS_SS_EEEEENS4_13SM90_TMA_LOADENS4_14ComposedLayoutINS4_7SwizzleILi2ELi4ELi3EEENS4_18smem_ptr_flag_bitsILi8EEENSO_INS5_IJNSA_ILi8EEESF_EEENS5_IJSF_SB_EEEEEEEvNS4_8identityESV_S15_vS16_EENS_8epilogue10collective6detail29Sm90TmaWarpSpecializedAdapterINS19_15DefaultEpilogueIaSH_SH_NS18_6thread17LinearCombinationIaLi1EiiLNS1D_9ScaleType4KindE0ELNS_15FloatRoundStyleE2EaEENS1_15EpilogueDefaultEEEEEvvEEEEvNT_6ParamsE,(.L_x_132 - _ZN7cutlass13device_kernelINS_4gemm6kernel13GemmUniversalIN4cute5tupleIJiiiiEEENS1_10collective13CollectiveMmaINS1_34MainloopSm90TmaGmmaWarpSpecializedILi2ENS5_IJNS4_1CILi1EEESB_SB_EEENS1_32KernelTmaWarpSpecializedPingpongEEENS5_IJNSA_ILi64EEESF_SF_EEEaNS5_IJlSB_lEEEaSH_NS4_8TiledMMAINS4_8MMA_AtomIJNS4_4SM904GMMA26MMA_64x64x32_S32S8S8_SS_TNEEEENS4_6LayoutISC_NS5_IJNSA_ILi0EEESP_SP_EEEEENS5_IJNS4_10UnderscoreESS_SS_EEEEENS4_13SM90_TMA_LOADENS4_14ComposedLayoutINS4_7SwizzleILi2ELi4ELi3EEENS4_18smem_ptr_flag_bitsILi8EEENSO_INS5_IJNSA_ILi8EEESF_EEENS5_IJSF_SB_EEEEEEEvNS4_8identityESV_S15_vS16_EENS_8epilogue10collective6detail29Sm90TmaWarpSpecializedAdapterINS19_15DefaultEpilogueIaSH_SH_NS18_6thread17LinearCombinationIaLi1EiiLNS1D_9ScaleType4KindE0ELNS_15FloatRoundStyleE2EaEENS1_15EpilogueDefaultEEEEEvvEEEEvNT_6ParamsE)
        .other          _ZN7cutlass13device_kernelINS_4gemm6kernel13GemmUniversalIN4cute5tupleIJiiiiEEENS1_10collective13CollectiveMmaINS1_34MainloopSm90TmaGmmaWarpSpecializedILi2ENS5_IJNS4_1CILi1EEESB_SB_EEENS1_32KernelTmaWarpSpecializedPingpongEEENS5_IJNSA_ILi64EEESF_SF_EEEaNS5_IJlSB_lEEEaSH_NS4_8TiledMMAINS4_8MMA_AtomIJNS4_4SM904GMMA26MMA_64x64x32_S32S8S8_SS_TNEEEENS4_6LayoutISC_NS5_IJNSA_ILi0EEESP_SP_EEEEENS5_IJNS4_10UnderscoreESS_SS_EEEEENS4_13SM90_TMA_LOADENS4_14ComposedLayoutINS4_7SwizzleILi2ELi4ELi3EEENS4_18smem_ptr_flag_bitsILi8EEENSO_INS5_IJNSA_ILi8EEESF_EEENS5_IJSF_SB_EEEEEEEvNS4_8identityESV_S15_vS16_EENS_8epilogue10collective6detail29Sm90TmaWarpSpecializedAdapterINS19_15DefaultEpilogueIaSH_SH_NS18_6thread17LinearCombinationIaLi1EiiLNS1D_9ScaleType4KindE0ELNS_15FloatRoundStyleE2EaEENS1_15EpilogueDefaultEEEEEvvEEEEvNT_6ParamsE,@"STO_CUDA_ENTRY STV_DEFAULT"
_ZN7cutlass13device_kernelINS_4gemm6kernel13GemmUniversalIN4cute5tupleIJiiiiEEENS1_10collective13CollectiveMmaINS1_34MainloopSm90TmaGmmaWarpSpecializedILi2ENS5_IJNS4_1CILi1EEESB_SB_EEENS1_32KernelTmaWarpSpecializedPingpongEEENS5_IJNSA_ILi64EEESF_SF_EEEaNS5_IJlSB_lEEEaSH_NS4_8TiledMMAINS4_8MMA_AtomIJNS4_4SM904GMMA26MMA_64x64x32_S32S8S8_SS_TNEEEENS4_6LayoutISC_NS5_IJNSA_ILi0EEESP_SP_EEEEENS5_IJNS4_10UnderscoreESS_SS_EEEEENS4_13SM90_TMA_LOADENS4_14ComposedLayoutINS4_7SwizzleILi2ELi4ELi3EEENS4_18smem_ptr_flag_bitsILi8EEENSO_INS5_IJNSA_ILi8EEESF_EEENS5_IJSF_SB_EEEEEEEvNS4_8identityESV_S15_vS16_EENS_8epilogue10collective6detail29Sm90TmaWarpSpecializedAdapterINS19_15DefaultEpilogueIaSH_SH_NS18_6thread17LinearCombinationIaLi1EiiLNS1D_9ScaleType4KindE0ELNS_15FloatRoundStyleE2EaEENS1_15EpilogueDefaultEEEEEvvEEEEvNT_6ParamsE:
[----:B------:R-:W0:Y:S01]  /*0000*/  LDC R1, c[0x0][0x28] ;  /* 0x00000a00ff017b82 */ /* 0x000e220000000800 */
[----:B------:R-:W1:Y:S01]  /*0010*/  S2R R4, SR_TID.X ;  /* 0x0000000000047919 */ /* 0x000e620000002100 */
[----:B------:R-:W-:Y:S01]  /*0020*/  ELECT P0, URZ, PT ;  /* 0x00000000003f782f */ /* 0x000fe20003800000 */
[----:B------:R-:W-:Y:S01]  /*0030*/  BSSY B0, `(.L_x_0) ;  /* 0x0000014000007945 */ /* 0x000fe20003800000 */
[----:B-1----:R-:W-:-:S05]  /*0040*/  SHF.R.U32.HI R0, RZ, 0x5, R4 ;  /* 0x00000005ff007819 */ /* 0x002fca0000011604 */
[----:B------:R-:W1:Y:S02]  /*0050*/  SHFL.IDX PT, R2, R0, RZ, 0x1f ;  /* 0x00001fff00027589 */ /* 0x000e6400000e0000 */
[----:B-1----:R-:W-:Y:S02]  /*0060*/  R2UR UR8, R2 ;  /* 0x00000000020872ca */ /* 0x002fe400000e0000 */
[----:B------:R-:W-:-:S05]  /*0070*/  SHF.R.U32.HI R2, RZ, 0x7, R4 ;  /* 0x00000007ff027819 */ /* 0x000fca0000011604 */
[----:B------:R1:W2:Y:S06]  /*0080*/  SHFL.IDX PT, R3, R2, RZ, 0x1f ;  /* 0x00001fff02037589 */ /* 0x0002ac00000e0000 */
[----:B------:R-:W-:Y:S02]  /*0090*/  USHF.R.S32.HI UR4, URZ, 0x1f, UR8 ;  /* 0x0000001f3f047899 */ /* 0x000fe40008011408 */
[----:B------:R-:W-:Y:S02]  /*00a0*/  ISETP.NE.OR P0, PT, RZ, UR8, !P0 ;  /* 0x00000008ff007c0c */ /* 0x000fe4000c705670 */
[----:B------:R-:W-:-:S04]  /*00b0*/  ULEA.HI UR4, UR4, UR8, URZ, 0x2 ;  /* 0x0000000804047291 */ /* 0x000fc8000f8f103f */
[----:B------:R-:W-:-:S04]  /*00c0*/  ULOP3.LUT UR4, UR4, 0xfffffffc, URZ, 0xc0, !UPT ;  /* 0xfffffffc04047892 */ /* 0x000fc8000f8ec03f */
[----:B------:R-:W-:-:S03]  /*00d0*/  UIADD3 UR8, UR8, -UR4, URZ ;  /* 0x8000000408087290 */ /* 0x000fc6000fffe03f */
[----:B01----:R-:W-:Y:S09]  /*00e0*/  @P0 BRA `(.L_x_1) ;  /* 0x0000000000200947 */ /* 0x003ff20003800000 */
[----:B------:R-:W-:Y:S02]  /*00f0*/  ULDC.64 UR4, c[0x0][0x198] ;  /* 0x0000660000047ab9 */ /* 0x000fe40000000a00 */
[----:B------:R-:W-:Y:S02]  /*0100*/  UIADD3 UR6, UP0, UR4, 0xf0, URZ ;  /* 0x000000f004067890 */ /* 0x000fe4000ff1e03f */
[----:B------:R-:W-:Y:S02]  /*0110*/  UIADD3 UR4, UP1, UR4, 0x1f0, URZ ;  /* 0x000001f004047890 */ /* 0x000fe4000ff3e03f */
[----:B------:R-:W-:Y:S02]  /*0120*/  UIADD3.X UR7, URZ, UR5, URZ, UP0, !UPT ;  /* 0x000000053f077290 */ /* 0x000fe400087fe43f */
[----:B------:R-:W-:-:S07]  /*0130*/  UIADD3.X UR5, URZ, UR5, URZ, UP1, !UPT ;  /* 0x000000053f057290 */ /* 0x000fce0008ffe43f */
[----:B------:R0:W-:Y:S02]  /*0140*/  UTMACCTL.PF [UR6] ;  /* 0x00000000060079b9 */ /* 0x0001e40008040000 */
[----:B------:R0:W-:Y:S02]  /*0150*/  UTMACCTL.PF [UR4] ;  /* 0x00000000040079b9 */ /* 0x0001e40008040000 */
[----:B0-----:R-:W-:Y:S01]  /*0160*/  NOP ;  /* 0x0000000000007918 */ /* 0x001fe20000000000 */
.L_x_1:
[----:B------:R-:W-:Y:S05]  /*0170*/  BSYNC B0 ;  /* 0x0000000000007941 */ /* 0x000fea0003800000 */
.L_x_0:
[----:B------:R-:W0:Y:S01]  /*0180*/  SHFL.IDX PT, R5, R0, RZ, 0x1f ;  /* 0x00001fff00057589 */ /* 0x000e2200000e0000 */
[----:B--2---:R-:W-:Y:S01]  /*0190*/  R2UR UR15, R3 ;  /* 0x00000000030f72ca */ /* 0x004fe200000e0000 */
[----:B------:R-:W-:-:S04]  /*01a0*/  UISETP.NE.AND UP0, UPT, UR8, 0x3, UPT ;  /* 0x000000030800788c */ /* 0x000fc8000bf05270 */
[----:B------:R-:W-:-:S08]  /*01b0*/  UISETP.EQ.OR UP0, UPT, UR8, URZ, !UP0 ;  /* 0x0000003f0800728c */ /* 0x000fd0000c702670 */
[----:B------:R-:W-:Y:S02]  /*01c0*/  UIADD3 UR18, UR15, -0x1, URZ ;  /* 0xffffffff0f127890 */ /* 0x000fe4000fffe03f */
[----:B------:R-:W-:Y:S02]  /*01d0*/  UISETP.EQ.AND UP0, UPT, UR15, URZ, UP0 ;  /* 0x0000003f0f00728c */ /* 0x000fe40008702270 */
[----:B------:R-:W-:Y:S02]  /*01e0*/  UISETP.GE.U32.AND UP1, UPT, UR18, 0x2, UPT ;  /* 0x000000021200788c */ /* 0x000fe4000bf26070 */
[----:B------:R-:W-:Y:S01]  /*01f0*/  USEL UR41, URZ, 0x1, !UP0 ;  /* 0x000000013f297887 */ /* 0x000fe2000c000000 */
[----:B0-----:R-:W-:-:S03]  /*0200*/  ISETP.NE.AND P0, PT, R5, RZ, PT ;  /* 0x000000ff0500720c */ /* 0x001fc60003f05270 */
[----:B------:R-:W-:-:S10]  /*0210*/  USEL UR41, UR41, 0x2, UP1 ;  /* 0x0000000229297887 */ /* 0x000fd40008800000 */
[----:B------:R-:W-:Y:S05]  /*0220*/  @P0 BRA `(.L_x_2) ;  /* 0x0000000000480947 */ /* 0x000fea0003800000 */
[----:B------:R-:W0:Y:S01]  /*0230*/  S2UR UR9, SR_CgaCtaId ;  /* 0x00000000000979c3 */ /* 0x000e220000008800 */
[----:B------:R-:W-:Y:S01]  /*0240*/  UMOV UR4, 0x400 ;  /* 0x0000040000047882 */ /* 0x000fe20000000000 */
[----:B------:R-:W-:Y:S01]  /*0250*/  UMOV UR5, 0x1 ;  /* 0x0000000100057882 */ /* 0x000fe20000000000 */
[----:B------:R-:W-:Y:S01]  /*0260*/  UMOV UR6, 0x80 ;  /* 0x0000008000067882 */ /* 0x000fe20000000000 */
[----:B------:R-:W-:Y:S01]  /*0270*/  ELECT P0, URZ, PT ;  /* 0x00000000003f782f */ /* 0x000fe20003800000 */
[----:B------:R-:W-:-:S04]  /*0280*/  UIADD3 UR6, -UR6, 0x100000, URZ ;  /* 0x0010000006067890 */ /* 0x000fc8000fffe13f */
[----:B------:R-:W-:Y:S02]  /*0290*/  USHF.L.U32 UR7, UR6, 0xb, URZ ;  /* 0x0000000b06077899 */ /* 0x000fe4000800063f */
[----:B------:R-:W-:Y:S02]  /*02a0*/  USHF.L.U32 UR6, UR6, 0x1, URZ ;  /* 0x0000000106067899 */ /* 0x000fe4000800063f */
[----:B0-----:R-:W-:Y:S02]  /*02b0*/  ULEA UR9, UR9, UR4, 0x18 ;  /* 0x0000000409097291 */ /* 0x001fe4000f8ec03f */
[----:B------:R-:W-:-:S04]  /*02c0*/  UIADD3 UR4, -UR5, 0x100000, URZ ;  /* 0x0010000005047890 */ /* 0x000fc8000fffe13f */
[----:B------:R-:W-:Y:S02]  /*02d0*/  USHF.L.U32 UR5, UR4, 0xb, URZ ;  /* 0x0000000b04057899 */ /* 0x000fe4000800063f */
[----:B------:R-:W-:Y:S01]  /*02e0*/  USHF.L.U32 UR4, UR4, 0x1, URZ ;  /* 0x0000000104047899 */ /* 0x000fe2000800063f */
[----:B------:R-:W0:Y:S11]  /*02f0*/  FENCE.VIEW.ASYNC.S ;  /* 0x00000000000073c6 */ /* 0x000e360000000000 */
[----:B0-----:R0:W1:Y:S01]  /*0300*/  SYNCS.EXCH.64 URZ, [UR9], UR4 ;  /* 0x00000004093f75b2 */ /* 0x0010620008000100 */
[----:B------:R0:W2:Y:S01]  /*0310*/  SYNCS.EXCH.64 URZ, [UR9+0x10], UR6 ;  /* 0x00001006093f75b2 */ /* 0x0000a20008000100 */
[----:B------:R0:W3:Y:S01]  /*0320*/  SYNCS.EXCH.64 URZ, [UR9+0x8], UR4 ;  /* 0x00000804093f75b2 */ /* 0x0000e20008000100 */
[----:B------:R0:W4:Y:S01]  /*0330*/  SYNCS.EXCH.64 URZ, [UR9+0x18], UR6 ;  /* 0x00001806093f75b2 */ /* 0x0001220008000100 */
[----:B------:R-:W-:Y:S01]  /*0340*/  NOP ;  /* 0x0000000000007918 */ /* 0x000fe20000000000 */
.L_x_2:
[----:B------:R-:W5:Y:S01]  /*0350*/  SHFL.IDX PT, R5, R0, RZ, 0x1f ;  /* 0x00001fff00057589 */ /* 0x000f6200000e0000 */
[----:B------:R-:W-:Y:S01]  /*0360*/  ELECT P0, URZ, PT ;  /* 0x00000000003f782f */ /* 0x000fe20003800000 */
[----:B------:R-:W-:Y:S01]  /*0370*/  NOP ;  /* 0x0000000000007918 */ /* 0x000fe20000000000 */
[----:B------:R-:W-:Y:S01]  /*0380*/  ELECT P1, URZ, PT ;  /* 0x00000000003f782f */ /* 0x000fe20003820000 */
[----:B------:R-:W1:Y:S01]  /*0390*/  SHFL.IDX PT, R3, R0, RZ, 0x1f ;  /* 0x00001fff00037589 */ /* 0x000e6200000e0000 */
[----:B0-----:R-:W-:Y:S01]  /*03a0*/  UMOV UR4, 0x20 ;  /* 0x0000002000047882 */ /* 0x001fe20000000000 */
[----:B------:R-:W-:Y:S01]  /*03b0*/  UMOV UR12, 0x80 ;  /* 0x00000080000c7882 */ /* 0x000fe20000000000 */
[----:B------:R-:W-:Y:S01]  /*03c0*/  NOP ;  /* 0x0000000000007918 */ /* 0x000fe20000000000 */
[----:B------:R0:W0:Y:S01]  /*03d0*/  SHFL.IDX PT, R0, R2, RZ, 0x1f ;  /* 0x00001fff02007589 */ /* 0x00002200000e0000 */
[----:B------:R-:W-:Y:S01]  /*03e0*/  ULDC.64 UR50, c[0x0][0x208] ;  /* 0x0000820000327ab9 */ /* 0x000fe20000000a00 */
[----:B-----5:R-:W-:-:S02]  /*03f0*/  ISETP.NE.OR P0, PT, R5, RZ, !P0 ;  /* 0x000000ff0500720c */ /* 0x020fc40004705670 */
[----:B-1----:R-:W-:Y:S02]  /*0400*/  ISETP.NE.OR P1, PT, R3, RZ, !P1 ;  /* 0x000000ff0300720c */ /* 0x002fe40004f25670 */
[----:B------:R-:W-:-:S04]  /*0410*/  SHF.R.S32.HI R3, RZ, 0x1f, R4 ;  /* 0x0000001fff037819 */ /* 0x000fc80000011404 */
[----:B------:R-:W-:-:S05]  /*0420*/  LEA.HI R3, R3, R4, RZ, 0x7 ;  /* 0x0000000403037211 */ /* 0x000fca00078f38ff */
[----:B------:R-:W-:Y:S01]  /*0430*/  VOTEU.ALL UP0, P0 ;  /* 0x00000000003f7886 */ /* 0x000fe20000000000 */
[----:B------:R-:W-:Y:S01]  /*0440*/  LOP3.LUT R3, R3, 0xffffff80, RZ, 0xc0, !PT ;  /* 0xffffff8003037812 */ /* 0x000fe200078ec0ff */
[----:B------:R-:W-:-:S03]  /*0450*/  VOTEU.ALL UP1, P1 ;  /* 0x00000000003f7886 */ /* 0x000fc60000820000 */
[----:B------:R-:W1:Y:S01]  /*0460*/  @!UP0 S2UR UR7, SR_CgaCtaId ;  /* 0x00000000000789c3 */ /* 0x000e620000008800 */
[----:B------:R-:W-:Y:S01]  /*0470*/  @!UP0 UMOV UR6, 0x400 ;  /* 0x0000040000068882 */ /* 0x000fe20000000000 */
[----:B------:R-:W-:-:S04]  /*0480*/  @!UP0 UIADD3 UR4, -UR4, 0x100000, URZ ;  /* 0x0010000004048890 */ /* 0x000fc8000fffe13f */
[----:B------:R-:W-:Y:S02]  /*0490*/  @!UP0 USHF.L.U32 UR5, UR4, 0xb, URZ ;  /* 0x0000000b04058899 */ /* 0x000fe4000800063f */
[----:B------:R-:W-:Y:S01]  /*04a0*/  @!UP0 USHF.L.U32 UR4, UR4, 0x1, URZ ;  /* 0x0000000104048899 */ /* 0x000fe2000800063f */
[----:B------:R-:W-:Y:S01]  /*04b0*/  IMAD.IADD R3, R4, 0x1, -R3 ;  /* 0x0000000104037824 */ /* 0x000fe200078e0a03 */
[----:B------:R-:W-:Y:S01]  /*04c0*/  @!UP1 UMOV UR10, 0x400 ;  /* 0x00000400000a9882 */ /* 0x000fe20000000000 */
[----:B------:R-:W-:Y:S01]  /*04d0*/  VOTEU.ALL UP2, P1 ;  /* 0x00000000003f7886 */ /* 0x000fe20000840000 */
[----:B------:R-:W-:Y:S01]  /*04e0*/  VOTEU.ALL UP3, P1 ;  /* 0x00000000003f7886 */ /* 0x000fe20000860000 */
[----:B------:R-:W-:Y:S01]  /*04f0*/  VOTEU.ALL UP4, P1 ;  /* 0x00000000003f7886 */ /* 0x000fe20000880000 */
[----:B------:R-:W5:Y:S01]  /*0500*/  @!UP1 S2UR UR11, SR_CgaCtaId ;  /* 0x00000000000b99c3 */ /* 0x000f620000008800 */
[----:B------:R-:W-:Y:S01]  /*0510*/  VOTEU.ALL UP5, P1 ;  /* 0x00000000003f7886 */ /* 0x000fe200008a0000 */
[----:B------:R-:W-:Y:S01]  /*0520*/  ISETP.NE.AND P1, PT, RZ, UR15, PT ;  /* 0x0000000fff007c0c */ /* 0x000fe2000bf25270 */
[----:B-1----:R-:W-:-:S02]  /*0530*/  @!UP0 ULEA UR9, UR7, UR6, 0x18 ;  /* 0x0000000607098291 */ /* 0x002fc4000f8ec03f */
[----:B------:R-:W-:-:S04]  /*0540*/  @!UP1 UIADD3 UR6, -UR12, 0x100000, URZ ;  /* 0x001000000c069890 */ /* 0x000fc8000fffe13f */
[----:B------:R-:W-:Y:S02]  /*0550*/  @!UP1 USHF.L.U32 UR7, UR6, 0xb, URZ ;  /* 0x0000000b06079899 */ /* 0x000fe4000800063f */
[----:B------:R-:W-:Y:S01]  /*0560*/  @!UP1 USHF.L.U32 UR6, UR6, 0x1, URZ ;  /* 0x0000000106069899 */ /* 0x000fe2000800063f */
[----:B------:R-:W-:Y:S01]  /*0570*/  VOTEU.ALL UP0, P0 ;  /* 0x00000000003f7886 */ /* 0x000fe20000000000 */
[----:B-----5:R-:W-:Y:S01]  /*0580*/  @!UP1 ULEA UR10, UR11, UR10, 0x18 ;  /* 0x0000000a0b0a9291 */ /* 0x020fe2000f8ec03f */
[----:B------:R-:W-:Y:S01]  /*0590*/  VOTEU.ALL UP1, P0 ;  /* 0x00000000003f7886 */ /* 0x000fe20000020000 */
[----:B------:R-:W1:Y:S02]  /*05a0*/  FENCE.VIEW.ASYNC.S ;  /* 0x00000000000073c6 */ /* 0x000e640000000000 */
[----:B-1----:R-:W2:Y:S02]  /*05b0*/  @!UP0 SYNCS.EXCH.64 URZ, [UR9+0x50], UR4 ;  /* 0x00005004093f85b2 */ /* 0x002ea40008000100 */
[----:B------:R1:W2:Y:S01]  /*05c0*/  @!UP1 SYNCS.EXCH.64 URZ, [UR9+0x58], UR4 ;  /* 0x00005804093f95b2 */ /* 0x0002a20008000100 */
[----:B------:R-:W-:Y:S01]  /*05d0*/  NOP ;  /* 0x0000000000007918 */ /* 0x000fe20000000000 */
[----:B-1----:R-:W-:-:S02]  /*05e0*/  ULDC.64 UR4, c[0x0][0x598] ;  /* 0x0001660000047ab9 */ /* 0x002fc40000000a00 */
[----:B------:R-:W-:Y:S02]  /*05f0*/  ISETP.NE.U32.AND P0, PT, RZ, UR4, PT ;  /* 0x00000004ff007c0c */ /* 0x000fe4000bf05070 */
[----:B------:R1:W2:Y:S02]  /*0600*/  @!UP2 SYNCS.EXCH.64 URZ, [UR10+0x30], UR6 ;  /* 0x000030060a3fa5b2 */ /* 0x0002a40008000100 */
[----:B------:R-:W-:Y:S01]  /*0610*/  ISETP.NE.AND.EX P0, PT, RZ, UR5, PT, P0 ;  /* 0x00000005ff007c0c */ /* 0x000fe2000bf05300 */
[----:B------:R1:W2:Y:S01]  /*0620*/  @!UP3 SYNCS.EXCH.64 URZ, [UR10+0x38], UR6 ;  /* 0x000038060a3fb5b2 */ /* 0x0002a20008000100 */
[----:B------:R1:W2:Y:S01]  /*0630*/  @!UP4 SYNCS.EXCH.64 URZ, [UR10+0x40], UR6 ;  /* 0x000040060a3fc5b2 */ /* 0x0002a20008000100 */
[----:B------:R1:W2:Y:S01]  /*0640*/  @!UP5 SYNCS.EXCH.64 URZ, [UR10+0x48], UR6 ;  /* 0x000048060a3fd5b2 */ /* 0x0002a20008000100 */
[----:B------:R-:W-:Y:S01]  /*0650*/  NOP ;  /* 0x0000000000007918 */ /* 0x000fe20000000000 */
[----:B--234-:R-:W-:Y:S08]  /*0660*/  BAR.SYNC.DEFER_BLOCKING 0x0 ;  /* 0x0000000000007b1d */ /* 0x01cff00000010000 */
[----:B01----:R-:W-:Y:S05]  /*0670*/  @!P0 BRA `(.L_x_3) ;  /* 0x00000000001c8947 */ /* 0x003fea0003800000 */
[----:B------:R-:W0:Y:S02]  /*0680*/  LDC.64 R6, c[0x0][0x598] ;  /* 0x00016600ff067b82 */ /* 0x000e240000000a00 */
[----:B0-----:R-:W2:Y:S02]  /*0690*/  LDG.E.64 R6, desc[UR50][R6.64] ;  /* 0x0000003206067981 */ /* 0x001ea4000c1e1b00 */
[----:B--2---:R-:W-:-:S04]  /*06a0*/  ISETP.NE.U32.AND P0, PT, R6, RZ, PT ;  /* 0x000000ff0600720c */ /* 0x004fc80003f05070 */
[----:B------:R-:W-:-:S13]  /*06b0*/  ISETP.NE.AND.EX P0, PT, R7, RZ, PT, P0 ;  /* 0x000000ff0700720c */ /* 0x000fda0003f05300 */
[----:B------:R-:W-:Y:S05]  /*06c0*/  @!P0 BRA `(.L_x_3) ;  /* 0x0000000000088947 */ /* 0x000fea0003800000 */
[----:B------:R1:W5:Y:S01]  /*06d0*/  LD.E R22, desc[UR50][R6.64] ;  /* 0x0000003206167980 */ /* 0x000362000c101900 */
[----:B------:R-:W-:Y:S05]  /*06e0*/  BRA `(.L_x_4) ;  /* 0x0000000000247947 */ /* 0x000fea0003800000 */
.L_x_3:
[----:B------:R-:W-:Y:S02]  /*06f0*/  ULDC.64 UR4, c[0x0][0x588] ;  /* 0x0001620000047ab9 */ /* 0x000fe40000000a00 */
[----:B------:R-:W-:-:S04]  /*0700*/  ISETP.NE.U32.AND P0, PT, RZ, UR4, PT ;  /* 0x00000004ff007c0c */ /* 0x000fc8000bf05070 */
[----:B------:R-:W-:-:S13]  /*0710*/  ISETP.NE.AND.EX P0, PT, RZ, UR5, PT, P0 ;  /* 0x00000005ff007c0c */ /* 0x000fda000bf05300 */
[----:B------:R-:W-:Y:S05]  /*0720*/  @!P0 BRA `(.L_x_5) ;  /* 0x00000000000c8947 */ /* 0x000fea0003800000 */
[----:B------:R-:W0:Y:S02]  /*0730*/  LDC.64 R22, c[0x0][0x588] ;  /* 0x00016200ff167b82 */ /* 0x000e240000000a00 */
[----:B0-----:R0:W5:Y:S01]  /*0740*/  LDG.E R22, desc[UR50][R22.64] ;  /* 0x0000003216167981 */ /* 0x001162000c1e1900 */
[----:B------:R-:W-:Y:S05]  /*0750*/  BRA `(.L_x_4) ;  /* 0x0000000000087947 */ /* 0x000fea0003800000 */
.L_x_5:
[----:B------:R-:W-:Y:S02]  /*0760*/  ULDC UR4, c[0x0][0x580] ;  /* 0x0001600000047ab9 */ /* 0x000fe40000000800 */
[----:B------:R-:W-:-:S07]  /*0770*/  IMAD.U32 R22, RZ, RZ, UR4 ;  /* 0x00000004ff167e24 */ /* 0x000fce000f8e00ff */
.L_x_4:
[----:B------:R-:W-:Y:S02]  /*0780*/  ULDC.64 UR4, c[0x0][0x5a0] ;  /* 0x0001680000047ab9 */ /* 0x000fe40000000a00 */
[----:B------:R-:W-:-:S04]  /*0790*/  ISETP.NE.U32.AND P0, PT, RZ, UR4, PT ;  /* 0x00000004ff007c0c */ /* 0x000fc8000bf05070 */
[----:B------:R-:W-:-:S13]  /*07a0*/  ISETP.NE.AND.EX P0, PT, RZ, UR5, PT, P0 ;  /* 0x00000005ff007c0c */ /* 0x000fda000bf05300 */
[----:B------:R-:W-:Y:S05]  /*07b0*/  @!P0 BRA `(.L_x_6) ;  /* 0x00000000001c8947 */ /* 0x000fea0003800000 */
[----:B-1----:R-:W1:Y:S02]  /*07c0*/  LDC.64 R6, c[0x0][0x5a0] ;  /* 0x00016800ff067b82 */ /* 0x002e640000000a00 */
[----:B-1----:R-:W2:Y:S02]  /*07d0*/  LDG.E.64 R6, desc[UR50][R6.64] ;  /* 0x0000003206067981 */ /* 0x002ea4000c1e1b00 */
[----:B--2---:R-:W-:-:S04]  /*07e0*/  ISETP.NE.U32.AND P0, PT, R6, RZ, PT ;  /* 0x000000ff0600720c */ /* 0x004fc80003f05070 */
[----:B------:R-:W-:-:S13]  /*07f0*/  ISETP.NE.AND.EX P0, PT, R7, RZ, PT, P0 ;  /* 0x000000ff0700720c */ /* 0x000fda0003f05300 */
[----:B------:R-:W-:Y:S05]  /*0800*/  @!P0 BRA `(.L_x_6) ;  /* 0x0000000000088947 */ /* 0x000fea0003800000 */
[----:B0-----:R2:W5:Y:S01]  /*0810*/  LD.E R23, desc[UR50][R6.64] ;  /* 0x0000003206177980 */ /* 0x001562000c101900 */
[----:B------:R-:W-:Y:S05]  /*0820*/  BRA `(.L_x_7) ;  /* 0x0000000000247947 */ /* 0x000fea0003800000 */
.L_x_6:
[----:B------:R-:W-:Y:S02]  /*0830*/  ULDC.64 UR4, c[0x0][0x590] ;  /* 0x0001640000047ab9 */ /* 0x000fe40000000a00 */
[----:B------:R-:W-:-:S04]  /*0840*/  ISETP.NE.U32.AND P0, PT, RZ, UR4, PT ;  /* 0x00000004ff007c0c */ /* 0x000fc8000bf05070 */
[----:B------:R-:W-:-:S13]  /*0850*/  ISETP.NE.AND.EX P0, PT, RZ, UR5, PT, P0 ;  /* 0x00000005ff007c0c */ /* 0x000fda000bf05300 */
[----:B------:R-:W-:Y:S05]  /*0860*/  @!P0 BRA `(.L_x_8) ;  /* 0x00000000000c8947 */ /* 0x000fea0003800000 */
[----:B-1----:R-:W0:Y:S02]  /*0870*/  LDC.64 R6, c[0x0][0x590] ;  /* 0x00016400ff067b82 */ /* 0x002e240000000a00 */
[----:B0-----:R0:W5:Y:S01]  /*0880*/  LDG.E R23, desc[UR50][R6.64] ;  /* 0x0000003206177981 */ /* 0x001162000c1e1900 */
[----:B------:R-:W-:Y:S05]  /*0890*/  BRA `(.L_x_7) ;  /* 0x0000000000087947 */ /* 0x000fea0003800000 */
.L_x_8:
[----:B------:R-:W-:Y:S02]  /*08a0*/  ULDC UR4, c[0x0][0x584] ;  /* 0x0001610000047ab9 */ /* 0x000fe40000000800 */
[----:B0-----:R-:W-:-:S07]  /*08b0*/  IMAD.U32 R23, RZ, RZ, UR4 ;  /* 0x00000004ff177e24 */ /* 0x001fce000f8e00ff */
.L_x_7:
[----:B------:R-:W3:Y:S01]  /*08c0*/  S2UR UR10, SR_CTAID.Y ;  /* 0x00000000000a79c3 */ /* 0x000ee20000002600 */
[----:B------:R-:W-:Y:S01]  /*08d0*/  ULDC UR5, c[0x0][0x65c] ;  /* 0x0001970000057ab9 */ /* 0x000fe20000000800 */
[----:B------:R-:W-:Y:S01]  /*08e0*/  UISETP.NE.AND UP0, UPT, UR15, 0x2, UPT ;  /* 0x000000020f00788c */ /* 0x000fe2000bf05270 */
[----:B------:R-:W-:Y:S01]  /*08f0*/  PRMT R5, RZ, 0x7610, R5 ;  /* 0x00007610ff057816 */ /* 0x000fe20000000005 */
[----:B------:R-:W-:Y:S01]  /*0900*/  UISETP.NE.AND UP2, UPT, UR5, 0x1, UPT ;  /* 0x000000010500788c */ /* 0x000fe2000bf45270 */
[----:B------:R-:W-:Y:S02]  /*0910*/  IMAD.MOV.U32 R19, RZ, RZ, -0x1 ;  /* 0xffffffffff137424 */ /* 0x000fe400078e00ff */
[----:B------:R-:W-:Y:S01]  /*0920*/  IMAD.MOV.U32 R18, RZ, RZ, -0x1 ;  /* 0xffffffffff127424 */ /* 0x000fe200078e00ff */
[----:B------:R-:W4:Y:S01]  /*0930*/  S2UR UR4, SR_CTAID.X ;  /* 0x00000000000479c3 */ /* 0x000f220000002500 */
[----:B------:R-:W-:-:S06]  /*0940*/  UP2UR UR39, UPR, URZ, 0x4 ;  /* 0x000000043f277883 */ /* 0x000fcc0008000000 */
[----:B------:R-:W-:Y:S01]  /*0950*/  @UP2 ULDC UR12, c[0x0][0x10] ;  /* 0x00000400000c2ab9 */ /* 0x000fe20000000800 */
[----:B------:R-:W-:Y:S01]  /*0960*/  @UP2 UMOV UR7, URZ ;  /* 0x0000003f00072c82 */ /* 0x000fe20008000000 */
[----:B------:R-:W-:Y:S01]  /*0970*/  @UP2 UMOV UR5, URZ ;  /* 0x0000003f00052c82 */ /* 0x000fe20008000000 */
[----:B012---:R-:W0:Y:S01]  /*0980*/  LDC.64 R6, c[0x0][0x650] ;  /* 0x00019400ff067b82 */ /* 0x007e220000000a00 */
[----:B---3--:R-:W-:Y:S02]  /*0990*/  @UP2 UMOV UR9, UR10 ;  /* 0x0000000a00092c82 */ /* 0x008fe40008000000 */
[----:B------:R-:W-:Y:S01]  /*09a0*/  @UP2 UMOV UR6, UR9 ;  /* 0x0000000900062c82 */ /* 0x000fe20008000000 */
[----:B------:R-:W-:Y:S01]  /*09b0*/  @!UP2 UMOV UR9, UR10 ;  /* 0x0000000a0009ac82 */ /* 0x000fe20008000000 */
[----:B----4-:R-:W-:-:S03]  /*09c0*/  @UP2 UIMAD.WIDE.U32 UR12, UR4, UR12, UR6 ;  /* 0x0000000c040c22a5 */ /* 0x010fc6000f8e0006 */
[----:B------:R-:W-:Y:S01]  /*09d0*/  @!UP2 ULDC UR6, c[0x0][0xc] ;  /* 0x000003000006aab9 */ /* 0x000fe20000000800 */
[----:B------:R-:W-:Y:S01]  /*09e0*/  @UP2 UIADD3 UR14, UR13, UR5, URZ ;  /* 0x000000050d0e2290 */ /* 0x000fe2000fffe03f */
[----:B------:R-:W-:Y:S02]  /*09f0*/  ULDC UR10, c[0x0][0xc] ;  /* 0x00000300000a7ab9 */ /* 0x000fe40000000800 */
[----:B------:R-:W-:Y:S01]  /*0a00*/  UMOV UR5, URZ ;  /* 0x0000003f00057c82 */ /* 0x000fe20008000000 */
[----:B------:R-:W-:Y:S01]  /*0a10*/  ULDC UR11, c[0x0][0x10] ;  /* 0x00000400000b7ab9 */ /* 0x000fe20000000800 */
[----:B------:R-:W-:Y:S02]  /*0a20*/  @!UP2 UIMAD.WIDE.U32 UR6, UR6, UR9, UR4 ;  /* 0x000000090606a2a5 */ /* 0x000fe4000f8e0004 */
[----:B------:R-:W-:Y:S01]  /*0a30*/  UIMAD.WIDE.U32 UR10, UR10, UR11, URZ ;  /* 0x0000000b0a0a72a5 */ /* 0x000fe2000f8e003f */
[----:B------:R-:W-:-:S03]  /*0a40*/  ULDC UR13, c[0x0][0x14] ;  /* 0x00000500000d7ab9 */ /* 0x000fc60000000800 */
[----:B------:R-:W-:Y:S02]  /*0a50*/  UIMAD.WIDE.U32 UR36, UR10, UR13, URZ ;  /* 0x0000000d0a2472a5 */ /* 0x000fe4000f8e003f */
[----:B------:R-:W-:Y:S01]  /*0a60*/  UIMAD UR40, UR11, UR13, URZ ;  /* 0x0000000d0b2872a4 */ /* 0x000fe2000f8e023f */
[----:B------:R-:W-:Y:S01]  /*0a70*/  @!UP2 UMOV UR12, UR6 ;  /* 0x00000006000cac82 */ /* 0x000fe20008000000 */
[----:B------:R-:W-:Y:S02]  /*0a80*/  @!UP2 UMOV UR14, UR7 ;  /* 0x00000007000eac82 */ /* 0x000fe40008000000 */
[----:B------:R-:W-:Y:S02]  /*0a90*/  UIADD3 UR40, UR37, UR40, URZ ;  /* 0x0000002825287290 */ /* 0x000fe4000fffe03f */
[----:B------:R-:W-:-:S04]  /*0aa0*/  UIADD3 UR6, UP1, UR12, UR36, URZ ;  /* 0x000000240c067290 */ /* 0x000fc8000ff3e03f */
[----:B------:R-:W-:Y:S02]  /*0ab0*/  UIADD3.X UR7, UR14, UR40, URZ, UP1, !UPT ;  /* 0x000000280e077290 */ /* 0x000fe40008ffe43f */
[----:B------:R-:W-:Y:S02]  /*0ac0*/  USEL UR6, UR6, UR12, !UP0 ;  /* 0x0000000c06067287 */ /* 0x000fe4000c000000 */
[----:B------:R-:W-:-:S04]  /*0ad0*/  USEL UR7, UR7, UR14, !UP0 ;  /* 0x0000000e07077287 */ /* 0x000fc8000c000000 */
[----:B0-----:R-:W-:Y:S01]  /*0ae0*/  ISETP.LE.U32.AND P0, PT, R6, UR6, PT ;  /* 0x0000000606007c0c */ /* 0x001fe2000bf03070 */
[----:B------:R-:W-:Y:S02]  /*0af0*/  IMAD.U32 R16, RZ, RZ, UR6 ;  /* 0x00000006ff107e24 */ /* 0x000fe4000f8e00ff */
[----:B------:R-:W-:Y:S02]  /*0b00*/  IMAD.U32 R2, RZ, RZ, UR7 ;  /* 0x00000007ff027e24 */ /* 0x000fe4000f8e00ff */
[----:B------:R-:W-:-:S03]  /*0b10*/  IMAD.U32 R17, RZ, RZ, UR7 ;  /* 0x00000007ff117e24 */ /* 0x000fc6000f8e00ff */
[----:B------:R-:W-:Y:S01]  /*0b20*/  ISETP.GE.U32.AND.EX P0, PT, R2, R7, PT, P0 ;  /* 0x000000070200720c */ /* 0x000fe20003f06100 */
[----:B------:R-:W-:-:S12]  /*0b30*/  IMAD.MOV.U32 R2, RZ, RZ, -0x1 ;  /* 0xffffffffff027424 */ /* 0x000fd800078e00ff */
[----:B------:R-:W-:Y:S05]  /*0b40*/  @P0 BRA `(.L_x_9) ;  /* 0x00000004008c0947 */ /* 0x000fea0003800000 */
[----:B------:R-:W-:Y:S01]  /*0b50*/  I2FP.F32.U32 R2, UR4 ;  /* 0x0000000400027c45 */ /* 0x000fe20008201000 */
[----:B------:R-:W-:Y:S01]  /*0b60*/  ULDC.64 UR16, c[0x0][0x628] ;  /* 0x00018a0000107ab9 */ /* 0x000fe20000000a00 */
[----:B------:R-:W-:Y:S01]  /*0b70*/  ULDC UR6, c[0x0][0x150] ;  /* 0x0000540000067ab9 */ /* 0x000fe20000000800 */
[----:B------:R-:W-:Y:S01]  /*0b80*/  ISETP.NE.U32.AND P0, PT, RZ, UR16, PT ;  /* 0x00000010ff007c0c */ /* 0x000fe2000bf05070 */
[----:B------:R-:W-:Y:S01]  /*0b90*/  ULDC UR15, c[0x0][0x630] ;  /* 0x00018c00000f7ab9 */ /* 0x000fe20000000800 */
[----:B------:R-:W-:Y:S01]  /*0ba0*/  FMUL R2, R2, UR6 ;  /* 0x0000000602027c20 */ /* 0x000fe20008400000 */
[----:B------:R-:W-:Y:S01]  /*0bb0*/  R2UR UR19, R16 ;  /* 0x00000000101372ca */ /* 0x000fe200000e0000 */
[----:B------:R-:W-:Y:S01]  /*0bc0*/  ULDC UR21, c[0x0][0x154] ;  /* 0x0000550000157ab9 */ /* 0x000fe20000000800 */
[----:B------:R-:W-:Y:S01]  /*0bd0*/  ISETP.NE.AND.EX P0, PT, RZ, UR17, PT, P0 ;  /* 0x00000011ff007c0c */ /* 0x000fe2000bf05300 */
[----:B------:R0:W1:Y:S01]  /*0be0*/  F2I.U32.TRUNC.NTZ R5, R2 ;  /* 0x0000000200057305 */ /* 0x000062000020f000 */
[----:B------:R-:W-:-:S02]  /*0bf0*/  R2UR UR20, R17 ;  /* 0x00000000111472ca */ /* 0x000fc400000e0000 */
[----:B------:R-:W-:Y:S02]  /*0c00*/  R2UR UR6, R16 ;  /* 0x00000000100672ca */ /* 0x000fe400000e0000 */
[----:B------:R-:W-:-:S07]  /*0c10*/  R2UR UR7, R17 ;  /* 0x00000000110772ca */ /* 0x000fce00000e0000 */
[----:B0-----:R-:W-:Y:S08]  /*0c20*/  @!P0 BRA `(.L_x_10) ;  /* 0x0000000000308947 */ /* 0x001ff00003800000 */
[----:B------:R-:W-:Y:S01]  /*0c30*/  R2UR UR6, R16 ;  /* 0x00000000100672ca */ /* 0x000fe200000e0000 */
[----:B------:R-:W-:Y:S01]  /*0c40*/  ULDC UR12, c[0x0][0x634] ;  /* 0x00018d00000c7ab9 */ /* 0x000fe20000000800 */
[----:B------:R-:W-:-:S11]  /*0c50*/  R2UR UR14, R17 ;  /* 0x00000000110e72ca */ /* 0x000fd600000e0000 */
[----:B------:R-:W-:-:S04]  /*0c60*/  UIADD3 UR12, UP1, UR6, UR12, URZ ;  /* 0x0000000c060c7290 */ /* 0x000fc8000ff3e03f */
[----:B------:R-:W-:-:S04]  /*0c70*/  UIADD3.X UR14, URZ, UR14, URZ, UP1, !UPT ;  /* 0x0000000e3f0e7290 */ /* 0x000fc80008ffe43f */
[----:B------:R-:W-:-:S04]  /*0c80*/  UIMAD.WIDE.U32 UR6, UR14, UR16, URZ ;  /* 0x000000100e0672a5 */ /* 0x000fc8000f8e003f */
[----:B------:R-:W-:Y:S02]  /*0c90*/  UIMAD.WIDE.U32 UR10, UP1, UR12, UR17, UR6 ;  /* 0x000000110c0a72a5 */ /* 0x000fe4000f820006 */
[----:B------:R-:W-:Y:S02]  /*0ca0*/  UIMAD.WIDE.U32 UR6, UR12, UR16, URZ ;  /* 0x000000100c0672a5 */ /* 0x000fe4000f8e003f */
[----:B------:R-:W-:Y:S02]  /*0cb0*/  UIADD3.X UR13, URZ, URZ, URZ, UP1, !UPT ;  /* 0x0000003f3f0d7290 */ /* 0x000fe40008ffe43f */
[----:B------:R-:W-:Y:S01]  /*0cc0*/  UIADD3 URZ, UP1, UR7, UR10, URZ ;  /* 0x0000000a073f7290 */ /* 0x000fe2000ff3e03f */
[----:B------:R-:W-:-:S03]  /*0cd0*/  UMOV UR12, UR11 ;  /* 0x0000000b000c7c82 */ /* 0x000fc60008000000 */
[----:B------:R-:W-:-:S12]  /*0ce0*/  UIMAD.WIDE.U32.X UR6, UR14, UR17, UR12, UP1 ;  /* 0x000000110e0672a5 */ /* 0x000fd800088e040c */
.L_x_10:
[----:B------:R-:W-:Y:S01]  /*0cf0*/  USHF.R.U64 UR5, UR6, UR15, UR7 ;  /* 0x0000000f06057299 */ /* 0x000fe20008001207 */
[----:B------:R-:W-:Y:S01]  /*0d00*/  I2FP.F32.U32 R2, UR9 ;  /* 0x0000000900027c45 */ /* 0x000fe20008201000 */
[----:B------:R-:W-:Y:S01]  /*0d10*/  USHF.R.U32.HI UR6, URZ, UR15, UR7 ;  /* 0x0000000f3f067299 */ /* 0x000fe20008011607 */
[----:B-1----:R-:W-:Y:S01]  /*0d20*/  R2UR UR14, R5 ;  /* 0x00000000050e72ca */ /* 0x002fe200000e0000 */
[----:B------:R-:W-:Y:S02]  /*0d30*/  UIADD3 UR17, UP1, URZ, -UR5, URZ ;  /* 0x800000053f117290 */ /* 0x000fe4000ff3e03f */
[----:B------:R-:W-:Y:S01]  /*0d40*/  FMUL R2, R2, UR21 ;  /* 0x0000001502027c20 */ /* 0x000fe20008400000 */
[----:B------:R-:W-:Y:S01]  /*0d50*/  ULDC.64 UR10, c[0x0][0x620] ;  /* 0x00018800000a7ab9 */ /* 0x000fe20000000a00 */
[----:B------:R-:W-:Y:S01]  /*0d60*/  UIADD3.X UR6, URZ, ~UR6, URZ, UP1, !UPT ;  /* 0x800000063f067290 */ /* 0x000fe20008ffe43f */
[----:B------:R-:W-:Y:S01]  /*0d70*/  UMOV UR12, UR19 ;  /* 0x00000013000c7c82 */ /* 0x000fe20008000000 */
[----:B------:R-:W-:-:S02]  /*0d80*/  UMOV UR13, UR20 ;  /* 0x00000014000d7c82 */ /* 0x000fc40008000000 */
[----:B------:R-:W-:Y:S01]  /*0d90*/  UIMAD UR6, UR6, UR10, URZ ;  /* 0x0000000a060672a4 */ /* 0x000fe2000f8e023f */
[----:B------:R-:W0:Y:S01]  /*0da0*/  F2I.U32.TRUNC.NTZ R2, R2 ;  /* 0x0000000200027305 */ /* 0x000e22000020f000 */
[----:B------:R-:W-:Y:S02]  /*0db0*/  UIMAD.WIDE.U32 UR12, UR17, UR10, UR12 ;  /* 0x0000000a110c72a5 */ /* 0x000fe4000f8e000c */
[----:B------:R-:W-:Y:S01]  /*0dc0*/  UIMAD UR17, UR17, UR11, UR6 ;  /* 0x0000000b111172a4 */ /* 0x000fe2000f8e0206 */
[----:B------:R-:W-:Y:S01]  /*0dd0*/  ULDC UR24, c[0x0][0x658] ;  /* 0x0001960000187ab9 */ /* 0x000fe20000000800 */
[----:B------:R-:W-:Y:S02]  /*0de0*/  UMOV UR22, 0xffffffff ;  /* 0xffffffff00167882 */ /* 0x000fe40000000000 */
[----:B------:R-:W-:Y:S01]  /*0df0*/  UIADD3 UR17, UR13, UR17, URZ ;  /* 0x000000110d117290 */ /* 0x000fe2000fffe03f */
[----:B------:R-:W-:Y:S01]  /*0e00*/  ULDC UR19, c[0x0][0x618] ;  /* 0x0001860000137ab9 */ /* 0x000fe20000000800 */
[----:B------:R-:W-:Y:S01]  /*0e10*/  ULDC.64 UR6, c[0x0][0x640] ;  /* 0x0001900000067ab9 */ /* 0x000fe20000000a00 */
[----:B------:R-:W-:Y:S01]  /*0e20*/  USHF.L.U32 UR13, UR22, UR24, URZ ;  /* 0x00000018160d7299 */ /* 0x000fe2000800063f */
[----:B------:R-:W-:Y:S01]  /*0e30*/  ISETP.NE.U32.AND P0, PT, RZ, UR6, PT ;  /* 0x00000006ff007c0c */ /* 0x000fe2000bf05070 */
[----:B------:R-:W-:-:S02]  /*0e40*/  USHF.R.U64 UR22, UR12, UR19, UR17 ;  /* 0x000000130c167299 */ /* 0x000fc40008001211 */
[----:B------:R-:W-:Y:S01]  /*0e50*/  USHF.R.U32.HI UR12, URZ, UR19, UR17 ;  /* 0x000000133f0c7299 */ /* 0x000fe20008011611 */
[----:B0-----:R-:W-:Y:S01]  /*0e60*/  R2UR UR16, R2 ;  /* 0x00000000021072ca */ /* 0x001fe200000e0000 */
[----:B------:R-:W-:Y:S01]  /*0e70*/  ULDC UR21, c[0x0][0x608] ;  /* 0x0001820000157ab9 */ /* 0x000fe20000000800 */
[----:B------:R-:W-:Y:S01]  /*0e80*/  ISETP.NE.AND.EX P0, PT, RZ, UR7, PT, P0 ;  /* 0x00000007ff007c0c */ /* 0x000fe2000bf05300 */
[----:B------:R-:W-:Y:S02]  /*0e90*/  USHF.R.U64 UR26, UR22, UR21, UR12 ;  /* 0x00000015161a7299 */ /* 0x000fe4000800120c */
[----:B------:R-:W-:Y:S01]  /*0ea0*/  USHF.R.U32.HI UR12, URZ, UR21, UR12 ;  /* 0x000000153f0c7299 */ /* 0x000fe2000801160c */
[----:B------:R-:W-:Y:S01]  /*0eb0*/  UMOV UR20, 0x1 ;  /* 0x0000000100147882 */ /* 0x000fe20000000000 */
[----:B------:R-:W-:Y:S02]  /*0ec0*/  UIADD3 UR14, -UR14, URZ, URZ ;  /* 0x0000003f0e0e7290 */ /* 0x000fe4000fffe13f */
[----:B------:R-:W-:-:S02]  /*0ed0*/  USHF.R.U64 UR27, UR26, UR24, UR12 ;  /* 0x000000181a1b7299 */ /* 0x000fc4000800120c */
[----:B------:R-:W-:Y:S01]  /*0ee0*/  USHF.L.U32 UR19, UR20, UR24, URZ ;  /* 0x0000001814137299 */ /* 0x000fe2000800063f */
[----:B------:R-:W-:Y:S01]  /*0ef0*/  ULDC UR15, c[0x0][0x144] ;  /* 0x00005100000f7ab9 */ /* 0x000fe20000000800 */
[----:B------:R-:W-:Y:S01]  /*0f00*/  ULDC UR10, c[0x0][0x600] ;  /* 0x00018000000a7ab9 */ /* 0x000fe20000000800 */
[----:B------:R-:W-:Y:S02]  /*0f10*/  ULOP3.LUT UR20, URZ, UR13, URZ, 0x33, !UPT ;  /* 0x0000000d3f147292 */ /* 0x000fe4000f8e333f */
[----:B------:R-:W-:Y:S02]  /*0f20*/  USHF.R.U32.HI UR13, URZ, UR24, UR12 ;  /* 0x000000183f0d7299 */ /* 0x000fe4000801160c */
[----:B------:R-:W-:Y:S02]  /*0f30*/  UIADD3 UR11, UR10, -0x1, URZ ;  /* 0xffffffff0a0b7890 */ /* 0x000fe4000fffe03f */
[----:B------:R-:W-:Y:S02]  /*0f40*/  UIADD3 UR23, -UR16, URZ, URZ ;  /* 0x0000003f10177290 */ /* 0x000fe4000fffe13f */
[----:B------:R-:W-:Y:S01]  /*0f50*/  UIMAD UR4, UR15, UR14, UR4 ;  /* 0x0000000e0f0472a4 */ /* 0x000fe2000f8e0204 */
[----:B------:R-:W-:Y:S01]  /*0f60*/  ULDC UR28, c[0x0][0x148] ;  /* 0x00005200001c7ab9 */ /* 0x000fe20000000800 */
[----:B------:R-:W-:Y:S01]  /*0f70*/  ULDC UR24, c[0x0][0x648] ;  /* 0x0001920000187ab9 */ /* 0x000fe20000000800 */
[----:B------:R-:W-:Y:S01]  /*0f80*/  ULDC UR25, c[0x0][0x638] ;  /* 0x00018e0000197ab9 */ /* 0x000fe20000000800 */
[----:B------:R-:W-:Y:S01]  /*0f90*/  UMOV UR12, UR27 ;  /* 0x0000001b000c7c82 */ /* 0x000fe20008000000 */
[----:B------:R-:W-:Y:S07]  /*0fa0*/  @!P0 BRA `(.L_x_11) ;  /* 0x0000000000308947 */ /* 0x000fee0003800000 */
[----:B------:R-:W-:Y:S02]  /*0fb0*/  ULDC UR16, c[0x0][0x64c] ;  /* 0x0001930000107ab9 */ /* 0x000fe40000000800 */
        /* <DEDUP_REMOVED lines=8> */
[----:B------:R-:W-:-:S07]  /*1040*/  UIMAD.WIDE.U32.X UR6, UR21, UR7, UR16, UP1 ;  /* 0x00000007150672a5 */ /* 0x000fce00088e0410 */
[----:B------:R-:W-:Y:S01]  /*1050*/  UMOV UR12, UR6 ;  /* 0x00000006000c7c82 */ /* 0x000fe20008000000 */
[----:B------:R-:W-:-:S05]  /*1060*/  UMOV UR13, UR7 ;  /* 0x00000007000d7c82 */ /* 0x000fca0008000000 */
.L_x_11:
[----:B------:R-:W-:Y:S01]  /*1070*/  UISETP.NE.AND UP1, UPT, UR39, URZ, UPT ;  /* 0x0000003f2700728c */ /* 0x000fe2000bf25270 */
[----:B------:R-:W-:Y:S01]  /*1080*/  IMAD.MOV.U32 R5, RZ, RZ, 0x1 ;  /* 0x00000001ff057424 */ /* 0x000fe200078e00ff */
[----:B------:R-:W-:Y:S01]  /*1090*/  USHF.R.U64 UR6, UR12, UR24, UR13 ;  /* 0x000000180c067299 */ /* 0x000fe2000800120d */
[----:B------:R-:W-:Y:S01]  /*10a0*/  IMAD.U32 R2, RZ, RZ, UR5 ;  /* 0x00000005ff027e24 */ /* 0x000fe2000f8e00ff */
[----:B------:R-:W-:Y:S02]  /*10b0*/  ULOP3.LUT UR20, UR26, UR20, URZ, 0xc0, !UPT ;  /* 0x000000141a147292 */ /* 0x000fe4000f8ec03f */
[----:B------:R-:W-:Y:S02]  /*10c0*/  UIADD3 UR7, -UR6, URZ, URZ ;  /* 0x0000003f06077290 */ /* 0x000fe4000fffe13f */
[----:B------:R-:W-:Y:S02]  /*10d0*/  UIMAD UR19, UR19, UR6, UR20 ;  /* 0x00000006131372a4 */ /* 0x000fe4000f8e0214 */
[----:B------:R-:W-:-:S02]  /*10e0*/  ULOP3.LUT UR11, UR22, UR11, URZ, 0xc0, !UPT ;  /* 0x0000000b160b7292 */ /* 0x000fc4000f8ec03f */
[----:B------:R-:W-:Y:S02]  /*10f0*/  @UP1 UIMAD UR4, UR28, UR23, UR9 ;  /* 0x000000171c0412a4 */ /* 0x000fe4000f8e0209 */
[----:B------:R-:W-:-:S03]  /*1100*/  UIMAD UR6, UR7, UR25, UR27 ;  /* 0x00000019070672a4 */ /* 0x000fc6000f8e021b */
[----:B------:R-:W-:Y:S01]  /*1110*/  ULDC UR7, c[0x0][0x610] ;  /* 0x0001840000077ab9 */ /* 0x000fe20000000800 */
[----:B------:R-:W-:Y:S02]  /*1120*/  UIMAD UR6, UR6, UR10, UR11 ;  /* 0x0000000a060672a4 */ /* 0x000fe4000f8e020b */
[----:B------:R-:W-:-:S04]  /*1130*/  UIMAD UR4, UR19, UR7, UR4 ;  /* 0x00000007130472a4 */ /* 0x000fc8000f8e0204 */
[----:B------:R-:W-:Y:S02]  /*1140*/  USEL UR7, UR6, UR4, !UP1 ;  /* 0x0000000406077287 */ /* 0x000fe4000c800000 */
[----:B------:R-:W-:-:S04]  /*1150*/  USEL UR4, UR4, UR6, !UP1 ;  /* 0x0000000604047287 */ /* 0x000fc8000c800000 */
[----:B------:R-:W-:Y:S02]  /*1160*/  IMAD.U32 R18, RZ, RZ, UR7 ;  /* 0x00000007ff127e24 */ /* 0x000fe4000f8e00ff */
[----:B------:R-:W-:-:S07]  /*1170*/  IMAD.U32 R19, RZ, RZ, UR4 ;  /* 0x00000004ff137e24 */ /* 0x000fce000f8e00ff */
.L_x_9:
[----:B------:R-:W-:Y:S02]  /*1180*/  ULDC UR4, c[0x0][0x28c] ;  /* 0x0000a30000047ab9 */ /* 0x000fe40000000800 */
[----:B------:R-:W-:-:S04]  /*1190*/  UIADD3 UR4, UR4, 0x3f, URZ ;  /* 0x0000003f04047890 */ /* 0x000fc8000fffe03f */
[----:B------:R-:W-:-:S04]  /*11a0*/  USHF.R.S32.HI UR5, URZ, 0x1f, UR4 ;  /* 0x0000001f3f057899 */ /* 0x000fc80008011404 */
[----:B------:R-:W-:-:S04]  /*11b0*/  ULEA.HI UR5, UR5, UR4, URZ, 0x6 ;  /* 0x0000000405057291 */ /* 0x000fc8000f8f303f */
[----:B------:R-:W-:Y:S01]  /*11c0*/  USHF.R.S32.HI UR38, URZ, 0x6, UR5 ;  /* 0x000000063f267899 */ /* 0x000fe20008011405 */
[----:B------:R-:W-:Y:S11]  /*11d0*/  @!P1 BRA `(.L_x_12) ;  /* 0x00000030004c9947 */ /* 0x000ff60003800000 */
[----:B------:R-:W-:-:S06]  /*11e0*/  UISETP.GT.U32.AND UP1, UPT, UR18, 0x1, UPT ;  /* 0x000000011200788c */ /* 0x000fcc000bf24070 */
[----:B------:R-:W-:-:S13]  /*11f0*/  PLOP3.LUT P0, PT, PT, PT, UP1, 0x80, 0x0 ;  /* 0x000000000000781c */ /* 0x000fda0003f0f018 */
[----:B------:R-:W-:Y:S05]  /*1200*/  @P0 EXIT ;  /* 0x000000000000094d */ /* 0x000fea0003800000 */
.L_x_13:
[----:B------:R-:W-:-:S08]  /*1210*/  NOP ;  /* 0x0000000000007918 */ /* 0x000fd00000000000 */
[----:B------:R-:W0:Y:S02]  /*1220*/  USETMAXREG.TRY_ALLOC.CTAPOOL UP1, 0xe8 ;  /* 0x000000e8000079c8 */ /* 0x000e240008020600 */
[----:B0-----:R-:W-:-:S13]  /*1230*/  PLOP3.LUT P0, PT, PT, PT, UP1, 0x80, 0x0 ;  /* 0x000000000000781c */ /* 0x001fda0003f0f018 */
[----:B------:R-:W-:Y:S05]  /*1240*/  @!P0 BRA `(.L_x_13) ;  /* 0xfffffffc00f08947 */ /* 0x000fea000383ffff */
[----:B------:R-:W-:-:S13]  /*1250*/  LOP3.LUT P0, RZ, R5, 0xff, RZ, 0xc0, !PT ;  /* 0x000000ff05ff7812 */ /* 0x000fda000780c0ff */
[----:B------:R-:W-:Y:S05]  /*1260*/  @!P0 EXIT ;  /* 0x000000000000894d */ /* 0x000fea0003800000 */
[----:B------:R-:W0:Y:S01]  /*1270*/  S2UR UR5, SR_CgaCtaId ;  /* 0x00000000000579c3 */ /* 0x000e220000008800 */
[----:B------:R-:W-:Y:S01]  /*1280*/  VIADD R6, R0, 0xffffffff ;  /* 0xffffffff00067836 */ /* 0x000fe20000000000 */
[----:B------:R-:W-:Y:S01]  /*1290*/  SHF.R.S32.HI R0, RZ, 0x1f, R3 ;  /* 0x0000001fff007819 */ /* 0x000fe20000011403 */
[----:B------:R-:W-:Y:S01]  /*12a0*/  USHF.R.U32.HI UR4, URZ, 0x1, UR38 ;  /* 0x000000013f047899 */ /* 0x000fe20008011626 */
[----:B------:R-:W-:Y:S02]  /*12b0*/  UMOV UR42, 0x400 ;  /* 0x00000400002a7882 */ /* 0x000fe40000000000 */
[----:B------:R-:W-:Y:S01]  /*12c0*/  R2UR UR44, R6 ;  /* 0x00000000062c72ca */ /* 0x000fe200000e0000 */
[----:B------:R-:W-:Y:S01]  /*12d0*/  ULOP3.LUT UR43, UR38, 0x1, URZ, 0xc0, !UPT ;  /* 0x00000001262b7892 */ /* 0x000fe2000f8ec03f */
[CC--:B------:R-:W-:Y:S01]  /*12e0*/  LEA.HI R4, R0.reuse, R3.reuse, RZ, 0x2 ;  /* 0x0000000300047211 */ /* 0x0c0fe200078f10ff */
[----:B------:R-:W-:Y:S01]  /*12f0*/  ULOP3.LUT UR4, UR4, 0x1, URZ, 0xc0, !UPT ;  /* 0x0000000104047892 */ /* 0x000fe2000f8ec03f */
[----:B------:R-:W-:Y:S01]  /*1300*/  LEA.HI R0, R0, R3, RZ, 0x5 ;  /* 0x0000000300007211 */ /* 0x000fe200078f28ff */
[----:B------:R-:W-:Y:S01]  /*1310*/  USEL UR43, UR43, URZ, !UP0 ;  /* 0x0000003f2b2b7287 */ /* 0x000fe2000c000000 */
[--C-:B------:R-:W-:Y:S01]  /*1320*/  SHF.R.S32.HI R56, RZ, 0x2, R4.reuse ;  /* 0x00000002ff387819 */ /* 0x100fe20000011404 */
[----:B------:R-:W-:Y:S01]  /*1330*/  UISETP.EQ.U32.AND UP0, UPT, UR4, 0x1, !UP0 ;  /* 0x000000010400788c */ /* 0x000fe2000c702070 */
[----:B------:R-:W-:Y:S01]  /*1340*/  SHF.R.S32.HI R5, RZ, 0x1f, R4 ;  /* 0x0000001fff057819 */ /* 0x000fe20000011404 */
[----:B------:R-:W-:Y:S01]  /*1350*/  UISETP.LT.AND UP1, UPT, UR38, 0x1, UPT ;  /* 0x000000012600788c */ /* 0x000fe2000bf21270 */
[----:B------:R-:W-:Y:S01]  /*1360*/  LOP3.LUT R58, R4, 0xfffffffc, RZ, 0xc0, !PT ;  /* 0xfffffffc043a7812 */ /* 0x000fe200078ec0ff */
[----:B------:R-:W-:Y:S01]  /*1370*/  ULDC UR6, c[0x0][0x284] ;  /* 0x0000a10000067ab9 */ /* 0x000fe20000000800 */
[----:B------:R-:W-:Y:S01]  /*1380*/  LEA.HI R5, R5, R56, RZ, 0x3 ;  /* 0x0000003805057211 */ /* 0x000fe200078f18ff */
[----:B------:R-:W-:Y:S01]  /*1390*/  USHF.L.U32 UR44, UR44, 0x3, URZ ;  /* 0x000000032c2c7899 */ /* 0x000fe2000800063f */
[----:B------:R-:W-:Y:S01]  /*13a0*/  ISETP.NE.AND P0, PT, R6, RZ, PT ;  /* 0x000000ff0600720c */ /* 0x000fe20003f05270 */
[----:B------:R-:W-:Y:S01]  /*13b0*/  USEL UR46, UR38, 0x1, UP1 ;  /* 0x00000001262e7887 */ /* 0x000fe20008800000 */
[----:B------:R-:W-:Y:S01]  /*13c0*/  LOP3.LUT R5, R5, 0xfffffff8, RZ, 0xc0, !PT ;  /* 0xfffffff805057812 */ /* 0x000fe200078ec0ff */
[----:B------:R-:W-:Y:S01]  /*13d0*/  IMAD.IADD R58, R3, 0x1, -R58 ;  /* 0x00000001033a7824 */ /* 0x000fe200078e0a3a */
[----:B0-----:R-:W-:Y:S01]  /*13e0*/  ULEA UR42, UR5, UR42, 0x18 ;  /* 0x0000002a052a7291 */ /* 0x001fe2000f8ec03f */
[----:B------:R-:W-:Y:S01]  /*13f0*/  IMAD.U32 R60, RZ, RZ, UR44 ;  /* 0x0000002cff3c7e24 */ /* 0x000fe2000f8e00ff */
[----:B------:R-:W-:Y:S01]  /*1400*/  SEL R68, RZ, 0x1, P0 ;  /* 0x00000001ff447807 */ /* 0x000fe20000000000 */
[----:B------:R-:W-:Y:S01]  /*1410*/  IMAD.IADD R56, R56, 0x1, -R5 ;  /* 0x0000000138387824 */ /* 0x000fe200078e0a05 */
[----:B------:R-:W-:Y:S01]  /*1420*/  UIADD3 UR45, UR42, 0x30, URZ ;  /* 0x000000302a2d7890 */ /* 0x000fe2000fffe03f */
[----:B------:R-:W-:Y:S01]  /*1430*/  SHF.R.S32.HI R5, RZ, 0x5, R0 ;  /* 0x00000005ff057819 */ /* 0x000fe20000011400 */
[----:B------:R-:W-:Y:S01]  /*1440*/  UIADD3 UR4, UR42, 0x2100, URZ ;  /* 0x000021002a047890 */ /* 0x000fe2000fffe03f */
[C---:B------:R-:W-:Y:S01]  /*1450*/  LOP3.LUT R62, R60.reuse, 0x8, RZ, 0xc0, !PT ;  /* 0x000000083c3e7812 */ /* 0x040fe200078ec0ff */
[----:B------:R-:W-:Y:S01]  /*1460*/  UIADD3 UR5, UR42, 0x100, URZ ;  /* 0x000001002a057890 */ /* 0x000fe2000fffe03f */
[--C-:B------:R-:W-:Y:S01]  /*1470*/  SHF.R.S32.HI R57, RZ, 0x1f, R56.reuse ;  /* 0x0000001fff397819 */ /* 0x100fe20000011438 */
[----:B------:R-:W-:Y:S01]  /*1480*/  USHF.R.U32.HI UR4, URZ, 0x4, UR4 ;  /* 0x000000043f047899 */ /* 0x000fe20008011604 */
[C-C-:B------:R-:W-:Y:S01]  /*1490*/  IMAD R63, R5.reuse, -0x10, -R56.reuse ;  /* 0xfffffff0053f7824 */ /* 0x140fe200078e0a38 */
[----:B------:R-:W-:Y:S01]  /*14a0*/  USHF.R.U32.HI UR5, URZ, 0x4, UR5 ;  /* 0x000000043f057899 */ /* 0x000fe20008011605 */
[----:B------:R-:W-:Y:S01]  /*14b0*/  IMAD.U32 R61, RZ, RZ, UR45 ;  /* 0x0000002dff3d7e24 */ /* 0x000fe2000f8e00ff */
[----:B------:R-:W-:Y:S01]  /*14c0*/  ULOP3.LUT UR4, UR4, 0x3fff, URZ, 0xc0, !UPT ;  /* 0x00003fff04047892 */ /* 0x000fe2000f8ec03f */
[----:B------:R-:W-:Y:S01]  /*14d0*/  IMAD.WIDE R56, R5, 0x10, R56 ;  /* 0x0000001005387825 */ /* 0x000fe200078e0238 */
[----:B------:R-:W-:Y:S01]  /*14e0*/  ULOP3.LUT UR5, UR5, 0x3fff, URZ, 0xc0, !UPT ;  /* 0x00003fff05057892 */ /* 0x000fe2000f8ec03f */
[----:B------:R-:W-:Y:S01]  /*14f0*/  LOP3.LUT R60, R60, 0x8, RZ, 0xc, !PT ;  /* 0x000000083c3c7812 */ /* 0x000fe200078e0cff */
[----:B------:R-:W-:Y:S01]  /*1500*/  UIADD3 UR46, -UR46, UR38, URZ ;  /* 0x000000262e2e7290 */ /* 0x000fe2000fffe13f */
[----:B------:R-:W-:Y:S01]  /*1510*/  VIADD R59, R61, UR44 ;  /* 0x0000002c3d3b7c36 */ /* 0x000fe20008000000 */
[----:B------:R-:W-:Y:S01]  /*1520*/  LOP3.LUT R62, R62, 0x18, RZ, 0x3c, !PT ;  /* 0x000000183e3e7812 */ /* 0x000fe200078e3cff */
[----:B------:R-:W-:Y:S01]  /*1530*/  VIADD R63, R63, UR6 ;  /* 0x000000063f3f7c36 */ /* 0x000fe20008000000 */
[----:B------:R-:W-:-:S02]  /*1540*/  USEL UR47, URZ, 0x1, !UP0 ;  /* 0x000000013f2f7887 */ /* 0x000fc4000c000000 */
[----:B------:R-:W-:Y:S02]  /*1550*/  ULOP3.LUT UR48, UR4, 0x10000, URZ, 0xfc, !UPT ;  /* 0x0001000004307892 */ /* 0x000fe4000f8efc3f */
[----:B------:R-:W-:-:S12]  /*1560*/  ULOP3.LUT UR49, UR5, 0x10000, URZ, 0xfc, !UPT ;  /* 0x0001000005317892 */ /* 0x000fd8000f8efc3f */
.L_x_101:
[----:B------:R-:W-:Y:S01]  /*1570*/  SHF.L.U32 R0, R68, 0x1f, RZ ;  /* 0x0000001f44007819 */ /* 0x000fe200000006ff */
[----:B------:R-:W-:Y:S02]  /*1580*/  ULDC UR4, c[0x0][0x28c] ;  /* 0x0000a30000047ab9 */ /* 0x000fe40000000800 */
[----:B------:R-:W-:Y:S01]  /*1590*/  ISETP.LT.AND P1, PT, RZ, UR4, PT ;  /* 0x00000004ff007c0c */ /* 0x000fe2000bf21270 */
[----:B------:R-:W0:Y:S02]  /*15a0*/  SYNCS.PHASECHK.TRANS64.TRYWAIT P0, [R61+UR44], R0 ;  /* 0x000000003d0075a7 */ /* 0x000e24000800016c */
[----:B0-234-:R-:W-:Y:S10]  /*15b0*/  @!P0 BRA `(.L_x_14) ;  /* 0x0000003800fc8947 */ /* 0x01dff40003800000 */
.L_x_121:
[----:B------:R-:W-:Y:S05]  /*15c0*/  @P1 BRA `(.L_x_15) ;  /* 0x0000000000401947 */ /* 0x000fea0003800000 */
[----:B0-----:R-:W-:Y:S01]  /*15d0*/  MOV R0, 0x0 ;  /* 0x0000000000007802 */ /* 0x001fe20000000f00 */
[----:B------:R-:W-:Y:S01]  /*15e0*/  ULDC.64 UR4, c[0x4][0x68] ;  /* 0x01001a0000047ab9 */ /* 0x000fe20000000a00 */
[----:B------:R-:W-:Y:S01]  /*15f0*/  ULDC.64 UR6, c[0x4][0x8] ;  /* 0x0100020000067ab9 */ /* 0x000fe20000000a00 */
[----:B------:R-:W-:Y:S01]  /*1600*/  IMAD.U32 R4, RZ, RZ, UR4 ;  /* 0x00000004ff047e24 */ /* 0x000fe2000f8e00ff */
[----:B------:R0:W1:Y:S01]  /*1610*/  LDC.64 R14, c[0x4][R0] ;  /* 0x01000000000e7b82 */ /* 0x0000620000000a00 */
[----:B------:R-:W-:Y:S01]  /*1620*/  IMAD.U32 R5, RZ, RZ, UR5 ;  /* 0x00000005ff057e24 */ /* 0x000fe2000f8e00ff */
[----:B------:R-:W-:Y:S01]  /*1630*/  ULDC.64 UR4, c[0x4][0x70] ;  /* 0x01001c0000047ab9 */ /* 0x000fe20000000a00 */
[----:B------:R-:W-:Y:S02]  /*1640*/  IMAD.U32 R10, RZ, RZ, UR6 ;  /* 0x00000006ff0a7e24 */ /* 0x000fe4000f8e00ff */
[----:B------:R-:W-:Y:S02]  /*1650*/  IMAD.U32 R6, RZ, RZ, UR4 ;  /* 0x00000004ff067e24 */ /* 0x000fe4000f8e00ff */
[----:B------:R-:W-:-:S02]  /*1660*/  IMAD.U32 R7, RZ, RZ, UR5 ;  /* 0x00000005ff077e24 */ /* 0x000fc4000f8e00ff */
[----:B------:R-:W-:Y:S02]  /*1670*/  IMAD.U32 R11, RZ, RZ, UR7 ;  /* 0x00000007ff0b7e24 */ /* 0x000fe4000f8e00ff */
[----:B------:R-:W-:Y:S02]  /*1680*/  IMAD.MOV.U32 R8, RZ, RZ, 0x1e1 ;  /* 0x000001e1ff087424 */ /* 0x000fe400078e00ff */
[----:B------:R-:W-:Y:S02]  /*1690*/  IMAD.MOV.U32 R12, RZ, RZ, 0x1 ;  /* 0x00000001ff0c7424 */ /* 0x000fe400078e00ff */
[----:B0-----:R-:W-:-:S07]  /*16a0*/  IMAD.MOV.U32 R13, RZ, RZ, RZ ;  /* 0x000000ffff0d7224 */ /* 0x001fce00078e00ff */
[----:B------:R-:W-:-:S07]  /*16b0*/  LEPC R20, `(.L_x_15) ;  /* 0x000000001014794e */ /* 0x000fce0000000000 */
[----:B-1---5:R-:W-:Y:S05]  /*16c0*/  CALL.ABS.NOINC R14 ;  /* 0x000000000e007343 */ /* 0x022fea0003c00000 */
.L_x_15:
[----:B------:R-:W-:-:S06]  /*16d0*/  ULOP3.LUT UR4, UR41, 0x1, URZ, 0xfc, !UPT ;  /* 0x0000000129047892 */ /* 0x000fcc000f8efc3f */
[----:B0-----:R-:W-:-:S05]  /*16e0*/  IMAD.U32 R0, RZ, RZ, UR4 ;  /* 0x00000004ff007e24 */ /* 0x001fca000f8e00ff */
[----:B------:R-:W-:-:S13]  /*16f0*/  ISETP.NE.AND P0, PT, R0, 0x3, PT ;  /* 0x000000030000780c */ /* 0x000fda0003f05270 */
[----:B------:R-:W-:Y:S05]  /*1700*/  @!P0 BRA `(.L_x_16) ;  /* 0x0000000000048947 */ /* 0x000fea0003800000 */
[----:B------:R-:W-:Y:S01]  /*1710*/  BPT.TRAP 0x1 ;  /* 0x000000040000795c */ /* 0x000fe20000300000 */
.L_x_16:
[----:B------:R-:W-:Y:S02]  /*1720*/  IMAD.U32 R3, RZ, RZ, UR43 ;  /* 0x0000002bff037e24 */ /* 0x000fe4000f8e00ff */
[----:B------:R-:W-:-:S03]  /*1730*/  IMAD.U32 R0, RZ, RZ, UR47 ;  /* 0x0000002fff007e24 */ /* 0x000fc6000f8e00ff */
[----:B------:R-:W-:Y:S02]  /*1740*/  LEA R3, R3, UR42, 0x3 ;  /* 0x0000002a03037c11 */ /* 0x000fe4000f8e18ff */
[----:B------:R-:W-:-:S04]  /*1750*/  SHF.L.U32 R0, R0, 0x1f, RZ ;  /* 0x0000001f00007819 */ /* 0x000fc800000006ff */
[----:B------:R0:W1:Y:S01]  /*1760*/  SYNCS.PHASECHK.TRANS64.TRYWAIT P1, [R3+URZ], R0 ;  /* 0x00000000030075a7 */ /* 0x000062000802017f */
[----:B------:R-:W-:Y:S05]  /*1770*/  @!P0 BRA `(.L_x_17) ;  /* 0x0000000000048947 */ /* 0x000fea0003800000 */
[----:B------:R-:W-:Y:S01]  /*1780*/  BPT.TRAP 0x1 ;  /* 0x000000040000795c */ /* 0x000fe20000300000 */
.L_x_17:
[----:B-1----:R-:W-:Y:S05]  /*1790*/  @P1 BRA `(.L_x_18) ;  /* 0x0000000000081947 */ /* 0x002fea0003800000 */
[----:B------:R-:W1:Y:S02]  /*17a0*/  SYNCS.PHASECHK.TRANS64.TRYWAIT P1, [R3+URZ], R0 ;  /* 0x00000000030075a7 */ /* 0x000e64000802017f */
[----:B-1----:R-:W-:Y:S05]  /*17b0*/  @!P1 BRA `(.L_x_19) ;  /* 0x0000003800909947 */ /* 0x002fea0003800000 */
.L_x_18:
[----:B------:R-:W-:Y:S05]  /*17c0*/  WARPSYNC.ALL ;  /* 0x0000000000007948 */ /* 0x000fea0003800000 */
[----:B------:R-:W-:Y:S01]  /*17d0*/  ULEA UR4, UR43, UR49, 0x8 ;  /* 0x000000312b047291 */ /* 0x000fe2000f8e403f */
[----:B------:R-:W-:Y:S01]  /*17e0*/  WARPGROUP.ARRIVE ;  /* 0x00000000000079c5 */ /* 0x000fe20000000000 */
[----:B------:R-:W-:Y:S01]  /*17f0*/  ULEA UR6, UR43, UR48, 0x8 ;  /* 0x000000302b067291 */ /* 0x000fe2000f8e403f */
[----:B01----:R-:W-:Y:S01]  /*1800*/  IMAD.U32 R0, RZ, RZ, UR46 ;  /* 0x0000002eff007e24 */ /* 0x003fe2000f8e00ff */
[----:B------:R-:W-:Y:S01]  /*1810*/  UMOV UR5, 0x80000020 ;  /* 0x8000002000057882 */ /* 0x000fe20000000000 */
[----:B------:R-:W-:-:S03]  /*1820*/  UMOV UR7, 0x80000020 ;  /* 0x8000002000077882 */ /* 0x000fc60000000000 */
[----:B------:R-:W-:-:S03]  /*1830*/  ISETP.GE.AND P1, PT, R0, 0x1, PT ;  /* 0x000000010000780c */ /* 0x000fc60003f26270 */
[----:B------:R-:W-:Y:S01]  /*1840*/  IGMMA.64x64x32.S8.S8 R24, gdesc[UR4], RZ, !UPT, gsb0 ;  /* 0x01e00000041879f1 */ /* 0x000fe2000c0410ff */
[----:B------:R-:W-:Y:S02]  /*1850*/  UIADD3 UR4, UR4, 0x2, URZ ;  /* 0x0000000204047890 */ /* 0x000fe4000fffe03f */
[----:B------:R-:W-:Y:S01]  /*1860*/  UIADD3 UR6, UR6, 0x2, URZ ;  /* 0x0000000206067890 */ /* 0x000fe2000fffe03f */
[----:B------:R-:W-:Y:S01]  /*1870*/  UMOV UR5, 0x80000020 ;  /* 0x8000002000057882 */ /* 0x000fe20000000000 */
[----:B------:R-:W-:Y:S01]  /*1880*/  UMOV UR7, 0x80000020 ;  /* 0x8000002000077882 */ /* 0x000fe20000000000 */
[----:B------:R-:W-:Y:S02]  /*1890*/  WARPGROUP.DEPBAR.LE gsb0, 0x0 ;  /* 0x00008000000079c5 */ /* 0x000fe40000010000 */
[----:B------:R-:W-:-:S06]  /*18a0*/  WARPGROUP.ARRIVE ;  /* 0x00000000000079c5 */ /* 0x000fcc0000000000 */
[----:B------:R-:W-:Y:S03]  /*18b0*/  IGMMA.64x64x32.S8.S8 R24, gdesc[UR4], R24, gsb0 ;  /* 0x01e00000041879f1 */ /* 0x000fe60008041018 */
[----:B------:R-:W-:Y:S02]  /*18c0*/  WARPGROUP.DEPBAR.LE gsb0, 0x0 ;  /* 0x00008000000079c5 */ /* 0x000fe40000010000 */
[----:B------:R-:W-:Y:S05]  /*18d0*/  @!P1 BRA `(.L_x_20) ;  /* 0x0000000000d49947 */ /* 0x000fea0003800000 */
[----:B------:R-:W-:Y:S01]  /*18e0*/  UIADD3 UR4, UR43, 0x1, URZ ;  /* 0x000000012b047890 */ /* 0x000fe2000fffe03f */
[----:B------:R-:W-:Y:S01]  /*18f0*/  IMAD.U32 R0, RZ, RZ, UR46 ;  /* 0x0000002eff007e24 */ /* 0x000fe2000f8e00ff */
[----:B------:R-:W-:Y:S02]  /*1900*/  UMOV UR9, UR43 ;  /* 0x0000002b00097c82 */ /* 0x000fe40008000000 */
[----:B------:R-:W-:-:S04]  /*1910*/  UISETP.NE.AND UP0, UPT, UR4, 0x2, UPT ;  /* 0x000000020400788c */ /* 0x000fc8000bf05270 */
[----:B------:R-:W-:Y:S02]  /*1920*/  USEL UR5, URZ, 0x1, UP0 ;  /* 0x000000013f057887 */ /* 0x000fe40008000000 */
[----:B------:R-:W-:Y:S02]  /*1930*/  USEL UR8, UR4, URZ, UP0 ;  /* 0x0000003f04087287 */ /* 0x000fe40008000000 */
[----:B------:R-:W-:-:S06]  /*1940*/  ULOP3.LUT UR5, UR47, UR5, URZ, 0x3c, !UPT ;  /* 0x000000052f057292 */ /* 0x000fcc000f8e3c3f */
[----:B------:R-:W-:-:S07]  /*1950*/  IMAD.U32 R5, RZ, RZ, UR5 ;  /* 0x00000005ff057e24 */ /* 0x000fce000f8e00ff */
.L_x_27:
[----:B01----:R-:W-:Y:S05]  /*1960*/  @!P0 BRA `(.L_x_21) ;  /* 0x0000000000048947 */ /* 0x003fea0003800000 */
[----:B------:R-:W-:Y:S01]  /*1970*/  BPT.TRAP 0x1 ;  /* 0x000000040000795c */ /* 0x000fe20000300000 */
.L_x_21:
[----:B------:R-:W-:Y:S01]  /*1980*/  ULEA UR4, UR8, UR42, 0x3 ;  /* 0x0000002a08047291 */ /* 0x000fe2000f8e183f */
[----:B------:R-:W-:-:S08]  /*1990*/  SHF.L.U32 R3, R5, 0x1f, RZ ;  /* 0x0000001f05037819 */ /* 0x000fd000000006ff */
[----:B------:R0:W1:Y:S01]  /*19a0*/  SYNCS.PHASECHK.TRANS64.TRYWAIT P1, [UR4], R3 ;  /* 0x00000003ff0075a7 */ /* 0x0000620008020144 */
[----:B------:R-:W-:Y:S05]  /*19b0*/  @!P0 BRA `(.L_x_22) ;  /* 0x0000000000048947 */ /* 0x000fea0003800000 */
[----:B------:R-:W-:Y:S01]  /*19c0*/  BPT.TRAP 0x1 ;  /* 0x000000040000795c */ /* 0x000fe20000300000 */
.L_x_22:
[----:B-1----:R-:W-:Y:S05]  /*19d0*/  @P1 BRA `(.L_x_23) ;  /* 0x0000000000081947 */ /* 0x002fea0003800000 */
[----:B------:R-:W1:Y:S02]  /*19e0*/  SYNCS.PHASECHK.TRANS64.TRYWAIT P1, [UR4], R3 ;  /* 0x00000003ff0075a7 */ /* 0x000e640008020144 */
[----:B-1----:R-:W-:Y:S05]  /*19f0*/  @!P1 BRA `(.L_x_24) ;  /* 0x0000003800149947 */ /* 0x002fea0003800000 */
.L_x_23:
[----:B------:R-:W-:Y:S01]  /*1a00*/  ULEA UR4, UR8, UR49, 0x8 ;  /* 0x0000003108047291 */ /* 0x000fe2000f8e403f */
[----:B------:R-:W-:Y:S01]  /*1a10*/  WARPGROUP.ARRIVE ;  /* 0x00000000000079c5 */ /* 0x000fe20000000000 */
[----:B------:R-:W-:Y:S01]  /*1a20*/  ULEA UR6, UR8, UR48, 0x8 ;  /* 0x0000003008067291 */ /* 0x000fe2000f8e403f */
[----:B------:R-:W-:Y:S01]  /*1a30*/  UMOV UR5, 0x80000020 ;  /* 0x8000002000057882 */ /* 0x000fe20000000000 */
[----:B------:R-:W-:-:S07]  /*1a40*/  UMOV UR7, 0x80000020 ;  /* 0x8000002000077882 */ /* 0x000fce0000000000 */
[----:B------:R-:W-:Y:S01]  /*1a50*/  IGMMA.64x64x32.S8.S8 R24, gdesc[UR4], R24, gsb0 ;  /* 0x01e00000041879f1 */ /* 0x000fe20008041018 */
        /* <DEDUP_REMOVED lines=9> */
[----:B------:R-:W-:Y:S01]  /*1af0*/  BPT.TRAP 0x1 ;  /* 0x000000040000795c */ /* 0x000fe20000300000 */
.L_x_25:
[----:B------:R-:W-:Y:S02]  /*1b00*/  UISETP.GT.U32.AND UP0, UPT, UR41, 0x1, UPT ;  /* 0x000000012900788c */ /* 0x000fe4000bf04070 */
[----:B------:R-:W-:-:S04]  /*1b10*/  ULEA UR4, UR9, UR42, 0x3 ;  /* 0x0000002a09047291 */ /* 0x000fc8000f8e183f */
[----:B------:R-:W-:Y:S01]  /*1b20*/  UIADD3 UR4, UR4, 0x10, URZ ;  /* 0x0000001004047890 */ /* 0x000fe2000fffe03f */
[----:B------:R-:W-:-:S03]  /*1b30*/  PLOP3.LUT P1, PT, PT, PT, UP0, 0x80, 0x0 ;  /* 0x000000000000781c */ /* 0x000fc60003f2f008 */
[----:B------:R-:W-:-:S09]  /*1b40*/  UPRMT UR4, URZ, 0x654, UR4 ;  /* 0x000006543f047896 */ /* 0x000fd20008000004 */
[----:B------:R-:W-:Y:S01]  /*1b50*/  SYNCS.ARRIVE.TRANS64.RED.A1T0 RZ, [UR4], RZ ;  /* 0x000000ffffff79a7 */ /* 0x000fe20008100404 */
[----:B------:R-:W-:Y:S05]  /*1b60*/  @P1 BRA `(.L_x_26) ;  /* 0x0000000000041947 */ /* 0x000fea0003800000 */
[----:B------:R-:W-:Y:S01]  /*1b70*/  BPT.TRAP 0x1 ;  /* 0x000000040000795c */ /* 0x000fe20000300000 */
.L_x_26:
[----:B------:R-:W-:Y:S01]  /*1b80*/  UIADD3 UR8, UR8, 0x1, URZ ;  /* 0x0000000108087890 */ /* 0x000fe2000fffe03f */
[C---:B------:R-:W-:Y:S01]  /*1b90*/  ISETP.GT.AND P1, PT, R0.reuse, 0x1, PT ;  /* 0x000000010000780c */ /* 0x040fe20003f24270 */
[----:B------:R-:W-:Y:S01]  /*1ba0*/  UIADD3 UR9, UR9, 0x1, URZ ;  /* 0x0000000109097890 */ /* 0x000fe2000fffe03f */
[----:B------:R-:W-:Y:S01]  /*1bb0*/  VIADD R0, R0, 0xffffffff ;  /* 0xffffffff00007836 */ /* 0x000fe20000000000 */
[----:B------:R-:W-:Y:S02]  /*1bc0*/  UISETP.NE.AND UP0, UPT, UR8, 0x2, UPT ;  /* 0x000000020800788c */ /* 0x000fe4000bf05270 */
[----:B------:R-:W-:Y:S02]  /*1bd0*/  UISETP.NE.AND UP1, UPT, UR9, 0x2, UPT ;  /* 0x000000020900788c */ /* 0x000fe4000bf25270 */
[----:B------:R-:W-:Y:S02]  /*1be0*/  USEL UR4, URZ, 0x1, UP0 ;  /* 0x000000013f047887 */ /* 0x000fe40008000000 */
[----:B------:R-:W-:-:S02]  /*1bf0*/  USEL UR8, UR8, URZ, UP0 ;  /* 0x0000003f08087287 */ /* 0x000fc40008000000 */
[----:B------:R-:W-:Y:S02]  /*1c00*/  USEL UR9, UR9, URZ, UP1 ;  /* 0x0000003f09097287 */ /* 0x000fe40008800000 */
[----:B------:R-:W-:Y:S01]  /*1c10*/  LOP3.LUT R5, R5, UR4, RZ, 0x3c, !PT ;  /* 0x0000000405057c12 */ /* 0x000fe2000f8e3cff */
[----:B------:R-:W-:Y:S09]  /*1c20*/  @P1 BRA `(.L_x_27) ;  /* 0xfffffffc004c1947 */ /* 0x000ff2000383ffff */
.L_x_20:
[----:B------:R-:W-:Y:S01]  /*1c30*/  ULDC UR6, c[0x0][0x28c] ;  /* 0x0000a30000067ab9 */ /* 0x000fe20000000800 */
[----:B------:R2:W-:Y:S01]  /*1c40*/  SYNCS.ARRIVE.TRANS64.A1T0 RZ, [R60+UR45], RZ ;  /* 0x000000ff3cff79a7 */ /* 0x0005e2000810002d */
[----:B------:R-:W-:-:S06]  /*1c50*/  UISETP.GE.AND UP0, UPT, UR6, 0x1, UPT ;  /* 0x000000010600788c */ /* 0x000fcc000bf06270 */
[----:B------:R-:W-:-:S13]  /*1c60*/  PLOP3.LUT P1, PT, PT, PT, UP0, 0x80, 0x0 ;  /* 0x000000000000781c */ /* 0x000fda0003f2f008 */
[----:B--2---:R-:W-:Y:S05]  /*1c70*/  @!P1 BRA `(.L_x_28) ;  /* 0x0000000000309947 */ /* 0x004fea0003800000 */
[----:B------:R-:W-:Y:S05]  /*1c80*/  @!P0 BRA `(.L_x_29) ;  /* 0x0000000000048947 */ /* 0x000fea0003800000 */
[----:B------:R-:W-:Y:S01]  /*1c90*/  BPT.TRAP 0x1 ;  /* 0x000000040000795c */ /* 0x000fe20000300000 */
.L_x_29:
[----:B------:R-:W-:Y:S02]  /*1ca0*/  UIADD3 UR4, UR46, UR43, URZ ;  /* 0x0000002b2e047290 */ /* 0x000fe4000fffe03f */
[----:B------:R-:W-:Y:S02]  /*1cb0*/  UISETP.GT.U32.AND UP0, UPT, UR41, 0x1, UPT ;  /* 0x000000012900788c */ /* 0x000fe4000bf04070 */
[----:B------:R-:W-:-:S04]  /*1cc0*/  USHF.L.U32 UR4, UR4, 0x3, URZ ;  /* 0x0000000304047899 */ /* 0x000fc8000800063f */
[----:B------:R-:W-:Y:S01]  /*1cd0*/  ULOP3.LUT UR4, UR4, 0x8, URZ, 0xc0, !UPT ;  /* 0x0000000804047892 */ /* 0x000fe2000f8ec03f */
[----:B------:R-:W-:-:S03]  /*1ce0*/  PLOP3.LUT P0, PT, PT, PT, UP0, 0x80, 0x0 ;  /* 0x000000000000781c */ /* 0x000fc60003f0f008 */
[----:B------:R-:W-:-:S04]  /*1cf0*/  UIADD3 UR4, UR42, 0x10, UR4 ;  /* 0x000000102a047890 */ /* 0x000fc8000fffe004 */
[----:B------:R-:W-:-:S09]  /*1d00*/  UPRMT UR4, URZ, 0x654, UR4 ;  /* 0x000006543f047896 */ /* 0x000fd20008000004 */
[----:B------:R-:W-:Y:S01]  /*1d10*/  SYNCS.ARRIVE.TRANS64.RED.A1T0 RZ, [UR4], RZ ;  /* 0x000000ffffff79a7 */ /* 0x000fe20008100404 */
[----:B------:R-:W-:Y:S05]  /*1d20*/  @P0 BRA `(.L_x_28) ;  /* 0x0000000000040947 */ /* 0x000fea0003800000 */
[----:B------:R-:W-:Y:S01]  /*1d30*/  BPT.TRAP 0x1 ;  /* 0x000000040000795c */ /* 0x000fe20000300000 */
.L_x_28:
[----:B------:R-:W-:Y:S01]  /*1d40*/  SHF.L.U32 R0, R68, 0x1f, RZ ;  /* 0x0000001f44007819 */ /* 0x000fe200000006ff */
[----:B------:R-:W-:Y:S01]  /*1d50*/  ULEA UR7, UR38, UR43, 0x1 ;  /* 0x0000002b26077291 */ /* 0x000fe2000f8e083f */
[----:B------:R-:W2:Y:S01]  /*1d60*/  LDC R15, c[0x0][0x288] ;  /* 0x0000a200ff0f7b82 */ /* 0x000ea20000000800 */
[----:B------:R-:W-:Y:S01]  /*1d70*/  UIADD3 UR4, UR6, 0x7e, URZ ;  /* 0x0000007e06047890 */ /* 0x000fe2000fffe03f */
[----:B------:R-:W-:Y:S01]  /*1d80*/  IMAD.SHL.U32 R8, R58, 0x2, RZ ;  /* 0x000000023a087824 */ /* 0x000fe200078e00ff */
[----:B------:R-:W-:Y:S02]  /*1d90*/  USHF.R.U32.HI UR5, URZ, 0x1, UR7 ;  /* 0x000000013f057899 */ /* 0x000fe40008011607 */
[----:B------:R-:W-:Y:S02]  /*1da0*/  UISETP.GT.U32.AND UP0, UPT, UR7, 0x1, UPT ;  /* 0x000000010700788c */ /* 0x000fe4000bf04070 */
[----:B------:R-:W-:Y:S01]  /*1db0*/  ULOP3.LUT UR5, UR5, 0x1, URZ, 0xc0, !UPT ;  /* 0x0000000105057892 */ /* 0x000fe2000f8ec03f */
[----:B------:R-:W3:Y:S01]  /*1dc0*/  SYNCS.PHASECHK.TRANS64.TRYWAIT P0, [R61+UR44+0x10], R0 ;  /* 0x000010003d0075a7 */ /* 0x000ee2000800016c */
[----:B------:R-:W-:Y:S01]  /*1dd0*/  UISETP.LT.U32.AND UP0, UPT, UR4, 0x7f, UP0 ;  /* 0x0000007f0400788c */ /* 0x000fe20008701070 */
[----:B------:R-:W-:Y:S01]  /*1de0*/  SHF.R.S32.HI R9, RZ, 0x1f, R8 ;  /* 0x0000001fff097819 */ /* 0x000fe20000011408 */
[----:B------:R-:W-:-:S02]  /*1df0*/  UISETP.NE.U32.AND UP1, UPT, UR5, 0x1, UPT ;  /* 0x000000010500788c */ /* 0x000fc4000bf25070 */
[----:B------:R-:W-:Y:S02]  /*1e00*/  USEL UR5, URZ, 0x1, !UP0 ;  /* 0x000000013f057887 */ /* 0x000fe4000c000000 */
[----:B------:R-:W-:-:S04]  /*1e10*/  UISETP.GT.U32.AND UP1, UPT, UR4, 0x7e, !UP1 ;  /* 0x0000007e0400788c */ /* 0x000fc8000cf24070 */
[----:B------:R-:W-:-:S04]  /*1e20*/  USEL UR4, URZ, 0x1, !UP1 ;  /* 0x000000013f047887 */ /* 0x000fc8000c800000 */
[----:B------:R-:W-:Y:S01]  /*1e30*/  ULOP3.LUT UR47, UR4, UR47, UR5, 0x96, !UPT ;  /* 0x0000002f042f7292 */ /* 0x000fe2000f8e9605 */
[----:B--23--:R-:W-:Y:S11]  /*1e40*/  @!P0 BRA `(.L_x_30) ;  /* 0x0000003400188947 */ /* 0x00cff60003800000 */
.L_x_122:
[----:B--2---:R-:W-:Y:S01]  /*1e50*/  IMAD.SHL.U32 R0, R19, 0x40, RZ ;  /* 0x0000004013007824 */ /* 0x004fe200078e00ff */
[----:B------:R-:W-:Y:S01]  /*1e60*/  ULDC UR6, c[0x0][0x284] ;  /* 0x0000a10000067ab9 */ /* 0x000fe20000000800 */
[----:B------:R-:W-:Y:S01]  /*1e70*/  IMAD.SHL.U32 R14, R18, 0x40, RZ ;  /* 0x00000040120e7824 */ /* 0x000fe200078e00ff */
[----:B------:R-:W-:Y:S01]  /*1e80*/  SHF.R.S32.HI R66, RZ, 0x1f, R2 ;  /* 0x0000001fff427819 */ /* 0x000fe20000011402 */
[----:B------:R-:W-:Y:S01]  /*1e90*/  ULDC.64 UR4, c[0x0][0x5d0] ;  /* 0x0001740000047ab9 */ /* 0x000fe20000000a00 */
[----:B------:R-:W-:Y:S01]  /*1ea0*/  ISETP.GE.AND P0, PT, R0, UR6, PT ;  /* 0x0000000600007c0c */ /* 0x000fe2000bf06270 */
[----:B-1----:R-:W-:Y:S01]  /*1eb0*/  IMAD.WIDE.U32 R4, R2, UR4, R8 ;  /* 0x0000000402047c25 */ /* 0x002fe2000f8e0008 */
[----:B------:R-:W-:Y:S01]  /*1ec0*/  SHF.R.S32.HI R65, RZ, 0x1f, R14 ;  /* 0x0000001fff417819 */ /* 0x000fe2000001140e */
[----:B------:R-:W-:Y:S01]  /*1ed0*/  ULOP3.LUT UR43, UR43, 0x1, URZ, 0xc0, !UPT ;  /* 0x000000012b2b7892 */ /* 0x000fe2000f8ec03f */
[----:B------:R-:W-:Y:S01]  /*1ee0*/  ISETP.GE.OR P0, PT, R14, R15, P0 ;  /* 0x0000000f0e00720c */ /* 0x000fe20000706670 */
[----:B0-----:R-:W-:Y:S01]  /*1ef0*/  IMAD R3, R66, UR4, RZ ;  /* 0x0000000442037c24 */ /* 0x001fe2000f8e02ff */
[----:B------:R-:W-:-:S03]  /*1f00*/  IADD3 R4, P1, R14, R4, RZ ;  /* 0x000000040e047210 */ /* 0x000fc60007f3e0ff */
[----:B------:R-:W-:-:S05]  /*1f10*/  IMAD R3, R2, UR5, R3 ;  /* 0x0000000502037c24 */ /* 0x000fca000f8e0203 */
[----:B------:R-:W-:-:S03]  /*1f20*/  IADD3.X R5, R65, R5, R3, P1, !PT ;  /* 0x0000000541057210 */ /* 0x000fc60000ffe403 */
[----:B------:R-:W-:Y:S05]  /*1f30*/  @P0 BRA `(.L_x_31) ;  /* 0x0000001c00200947 */ /* 0x000fea0003800000 */
[----:B------:R-:W0:Y:S01]  /*1f40*/  LDC.64 R10, c[0x0][0x5c8] ;  /* 0x00017200ff0a7b82 */ /* 0x000e220000000a00 */
[----:B------:R-:W-:Y:S01]  /*1f50*/  IMAD.WIDE R12, R19, 0x40, R56 ;  /* 0x00000040130c7825 */ /* 0x000fe200078e0238 */
[----:B------:R-:W-:Y:S01]  /*1f60*/  ULDC.64 UR4, c[0x0][0x5c0] ;  /* 0x0001700000047ab9 */ /* 0x000fe20000000a00 */
[----:B------:R-:W-:Y:S02]  /*1f70*/  BSSY B0, `(.L_x_31) ;  /* 0x00001c4000007945 */ /* 0x000fe40003800000 */
[----:B------:R-:W-:Y:S02]  /*1f80*/  IMAD.IADD R67, R63, 0x1, -R0 ;  /* 0x000000013f437824 */ /* 0x000fe400078e0a00 */
[-C--:B0-----:R-:W-:Y:S02]  /*1f90*/  IMAD R3, R13, R10.reuse, RZ ;  /* 0x0000000a0d037224 */ /* 0x081fe400078e02ff */
[----:B------:R-:W-:-:S04]  /*1fa0*/  IMAD.WIDE.U32 R4, R12, R10, R4 ;  /* 0x0000000a0c047225 */ /* 0x000fc800078e0004 */
[----:B------:R-:W-:Y:S01]  /*1fb0*/  IMAD R3, R12, R11, R3 ;  /* 0x0000000b0c037224 */ /* 0x000fe200078e0203 */
[----:B------:R-:W-:-:S03]  /*1fc0*/  IADD3 R6, P0, R4, UR4, RZ ;  /* 0x0000000404067c10 */ /* 0x000fc6000ff1e0ff */
[----:B------:R-:W-:Y:S01]  /*1fd0*/  IMAD.IADD R3, R5, 0x1, R3 ;  /* 0x0000000105037824 */ /* 0x000fe200078e0203 */
[----:B------:R-:W-:-:S04]  /*1fe0*/  LEA R4, P1, R10, R6, 0x3 ;  /* 0x000000060a047211 */ /* 0x000fc800078218ff */
[----:B------:R-:W-:Y:S01]  /*1ff0*/  IADD3.X R7, R3, UR5, RZ, P0, !PT ;  /* 0x0000000503077c10 */ /* 0x000fe200087fe4ff */
[----:B------:R-:W-:Y:S01]  /*2000*/  IMAD R3, R58, -0x2, R15 ;  /* 0xfffffffe3a037824 */ /* 0x000fe200078e020f */
[----:B-----5:R-:W-:Y:S02]  /*2010*/  ISETP.NE.AND P0, PT, R23, RZ, PT ;  /* 0x000000ff1700720c */ /* 0x020fe40003f05270 */
[----:B------:R-:W-:Y:S01]  /*2020*/  LEA.HI.X R5, R10, R7, R11, 0x3, P1 ;  /* 0x000000070a057211 */ /* 0x000fe200008f1c0b */
[----:B------:R-:W-:-:S10]  /*2030*/  IMAD.IADD R69, R3, 0x1, -R14 ;  /* 0x0000000103457824 */ /* 0x000fd400078e0a0e */
[----:B------:R-:W-:Y:S05]  /*2040*/  @!P0 BRA `(.L_x_32) ;  /* 0x0000001400188947 */ /* 0x000fea0003800000 */
[----:B------:R-:W0:Y:S01]  /*2050*/  LDC.64 R18, c[0x0][0x5b0] ;  /* 0x00016c00ff127b82 */ /* 0x000e220000000a00 */
[----:B------:R-:W-:Y:S01]  /*2060*/  ULDC.64 UR4, c[0x0][0x5b8] ;  /* 0x00016e0000047ab9 */ /* 0x000fe20000000a00 */
[----:B------:R-:W-:Y:S01]  /*2070*/  ISETP.GE.AND P2, PT, R69, 0x1, PT ;  /* 0x000000014500780c */ /* 0x000fe20003f46270 */
[----:B------:R-:W-:Y:S01]  /*2080*/  IMAD.WIDE.U32 R8, R2, UR4, R8 ;  /* 0x0000000402087c25 */ /* 0x000fe2000f8e0008 */
[----:B------:R-:W-:Y:S02]  /*2090*/  BSSY B1, `(.L_x_33) ;  /* 0x000000e000017945 */ /* 0x000fe40003800000 */
[----:B------:R-:W-:Y:S01]  /*20a0*/  ISETP.LT.OR P4, PT, R67, 0x1, !P2 ;  /* 0x000000014300780c */ /* 0x000fe20005781670 */
[----:B------:R-:W-:Y:S01]  /*20b0*/  IMAD R3, R66, UR4, RZ ;  /* 0x0000000442037c24 */ /* 0x000fe2000f8e02ff */
[----:B------:R-:W1:Y:S01]  /*20c0*/  LDC.64 R20, c[0x0][0x5a8] ;  /* 0x00016a00ff147b82 */ /* 0x000e620000000a00 */
[----:B------:R-:W-:Y:S02]  /*20d0*/  IADD3 R8, P0, R14, R8, RZ ;  /* 0x000000080e087210 */ /* 0x000fe40007f1e0ff */
[----:B------:R-:W-:-:S05]  /*20e0*/  IMAD R3, R2, UR5, R3 ;  /* 0x0000000502037c24 */ /* 0x000fca000f8e0203 */
[----:B------:R-:W-:Y:S01]  /*20f0*/  IADD3.X R9, R65, R9, R3, P0, !PT ;  /* 0x0000000941097210 */ /* 0x000fe200007fe403 */
[-C--:B0-----:R-:W-:Y:S02]  /*2100*/  IMAD R0, R13, R18.reuse, RZ ;  /* 0x000000120d007224 */ /* 0x081fe400078e02ff */
[----:B------:R-:W-:-:S04]  /*2110*/  IMAD.WIDE.U32 R2, R12, R18, R8 ;  /* 0x000000120c027225 */ /* 0x000fc800078e0008 */
[----:B------:R-:W-:Y:S01]  /*2120*/  IMAD R15, R12, R19, R0 ;  /* 0x000000130c0f7224 */ /* 0x000fe200078e0200 */
[----:B-1----:R-:W-:-:S04]  /*2130*/  IADD3 R2, P0, R2, R20, RZ ;  /* 0x0000001402027210 */ /* 0x002fc80007f1e0ff */
[----:B------:R-:W-:Y:S01]  /*2140*/  IADD3.X R3, R21, R3, R15, P0, !PT ;  /* 0x0000000315037210 */ /* 0x000fe200007fe40f */
[----:B------:R-:W-:Y:S08]  /*2150*/  @P4 BRA `(.L_x_34) ;  /* 0x0000000000044947 */ /* 0x000ff00003800000 */
[----:B------:R0:W5:Y:S02]  /*2160*/  LDG.E.U8 R64, desc[UR50][R2.64] ;  /* 0x0000003202407981 */ /* 0x000164000c1e1100 */
.L_x_34:
[----:B------:R-:W-:Y:S05]  /*2170*/  BSYNC B1 ;  /* 0x0000000000017941 */ /* 0x000fea0003800000 */
.L_x_33:
[----:B-----5:R-:W-:Y:S01]  /*2180*/  LOP3.LUT R0, R64, 0xffff, RZ, 0xc0, !PT ;  /* 0x0000ffff40007812 */ /* 0x020fe200078ec0ff */
[C---:B------:R-:W-:Y:S01]  /*2190*/  IMAD.SHL.U32 R10, R18.reuse, 0x8, RZ ;  /* 0x00000008120a7824 */ /* 0x040fe200078e00ff */
[----:B------:R-:W-:Y:S01]  /*21a0*/  SHF.L.U64.HI R11, R18, 0x3, R19 ;  /* 0x00000003120b7819 */ /* 0x000fe20000010213 */
[----:B------:R-:W-:Y:S01]  /*21b0*/  BSSY B1, `(.L_x_35) ;  /* 0x0000016000017945 */ /* 0x000fe20003800000 */
[----:B------:R-:W-:Y:S02]  /*21c0*/  ISETP.GE.AND P1, PT, R69, 0x2, PT ;  /* 0x000000024500780c */ /* 0x000fe40003f26270 */
[----:B------:R-:W-:Y:S01]  /*21d0*/  PRMT R0, R0, 0x8880, RZ ;  /* 0x0000888000007816 */ /* 0x000fe200000000ff */
[----:B------:R-:W-:Y:S01]  /*21e0*/  IMAD.WIDE.U32 R10, R12, R18, R10 ;  /* 0x000000120c0a7225 */ /* 0x000fe200078e000a */
[C---:B------:R-:W-:Y:S02]  /*21f0*/  ISETP.LT.OR P6, PT, R67.reuse, 0x1, !P1 ;  /* 0x000000014300780c */ /* 0x040fe40004fc1670 */
[----:B------:R-:W-:Y:S01]  /*2200*/  ISETP.LT.OR P2, PT, R67, 0x9, !P2 ;  /* 0x000000094300780c */ /* 0x000fe20005741670 */
[----:B------:R-:W-:Y:S01]  /*2210*/  IMAD R13, R0, R23, RZ ;  /* 0x00000017000d7224 */ /* 0x000fe200078e02ff */
[----:B------:R-:W-:Y:S01]  /*2220*/  IADD3 R8, P0, P3, R8, R20, R10 ;  /* 0x0000001408087210 */ /* 0x000fe20007b1e00a */
[----:B------:R-:W-:Y:S01]  /*2230*/  IMAD.IADD R0, R15, 0x1, R11 ;  /* 0x000000010f007824 */ /* 0x000fe200078e020b */
[----:B------:R-:W-:Y:S01]  /*2240*/  ISETP.LT.OR P1, PT, R67, 0x9, !P1 ;  /* 0x000000094300780c */ /* 0x000fe20004f21670 */
[----:B------:R-:W-:-:S03]  /*2250*/  @!P4 IMAD R11, R24, R22, R13 ;  /* 0x00000016180bc224 */ /* 0x000fc600078e020d */
[----:B------:R-:W-:Y:S02]  /*2260*/  IADD3.X R9, R9, R21, R0, P0, P3 ;  /* 0x0000001509097210 */ /* 0x000fe400007e6400 */
[C---:B------:R-:W-:Y:S01]  /*2270*/  ISETP.GE.AND P3, PT, R69.reuse, 0x9, PT ;  /* 0x000000094500780c */ /* 0x040fe20003f66270 */
[----:B------:R1:W-:Y:S01]  /*2280*/  @!P4 STG.E.U8 desc[UR50][R6.64], R11 ;  /* 0x0000000b0600c986 */ /* 0x0003e2000c101132 */
[----:B------:R-:W-:Y:S02]  /*2290*/  ISETP.GE.AND P0, PT, R69, 0xa, PT ;  /* 0x0000000a4500780c */ /* 0x000fe40003f06270 */
[C---:B------:R-:W-:Y:S02]  /*22a0*/  ISETP.LT.OR P5, PT, R67.reuse, 0x1, !P3 ;  /* 0x000000014300780c */ /* 0x040fe40005fa1670 */
[C---:B------:R-:W-:Y:S02]  /*22b0*/  ISETP.LT.OR P4, PT, R67.reuse, 0x1, !P0 ;  /* 0x000000014300780c */ /* 0x040fe40004781670 */
[----:B------:R-:W-:Y:S01]  /*22c0*/  ISETP.LT.OR P3, PT, R67, 0x9, !P3 ;  /* 0x000000094300780c */ /* 0x000fe20005f61670 */
[----:B------:R-:W-:-:S12]  /*22d0*/  @P6 BRA `(.L_x_36) ;  /* 0x00000000000c6947 */ /* 0x000fd80003800000 */
[----:B------:R-:W2:Y:S02]  /*22e0*/  LDG.E.U8 R64, desc[UR50][R2.64+0x1] ;  /* 0x0000013202407981 */ /* 0x000ea4000c1e1100 */
[----:B--2---:R-:W-:-:S05]  /*22f0*/  PRMT R0, R64, 0x8880, RZ ;  /* 0x0000888040007816 */ /* 0x004fca00000000ff */
[----:B------:R-:W-:-:S07]  /*2300*/  IMAD R13, R0, R23, RZ ;  /* 0x00000017000d7224 */ /* 0x000fce00078e02ff */
.L_x_36:
[----:B------:R-:W-:Y:S05]  /*2310*/  BSYNC B1 ;  /* 0x0000000000017941 */ /* 0x000fea0003800000 */
.L_x_35:
[----:B------:R-:W-:Y:S01]  /*2320*/  @!P6 IMAD R25, R25, R22, R13 ;  /* 0x000000161919e224 */ /* 0x000fe200078e020d */
[----:B------:R-:W-:Y:S04]  /*2330*/  BSSY B1, `(.L_x_37) ;  /* 0x0000006000017945 */ /* 0x000fe80003800000 */
[----:B------:R2:W-:Y:S01]  /*2340*/  @!P6 STG.E.U8 desc[UR50][R6.64+0x1], R25 ;  /* 0x000001190600e986 */ /* 0x0005e2000c101132 */
[----:B------:R-:W-:Y:S05]  /*2350*/  @P2 BRA `(.L_x_38) ;  /* 0x00000000000c2947 */ /* 0x000fea0003800000 */
[----:B------:R-:W3:Y:S02]  /*2360*/  LDG.E.U8 R64, desc[UR50][R8.64] ;  /* 0x0000003208407981 */ /* 0x000ee4000c1e1100 */
[----:B---3--:R-:W-:-:S05]  /*2370*/  PRMT R0, R64, 0x8880, RZ ;  /* 0x0000888040007816 */ /* 0x008fca00000000ff */
[----:B------:R-:W-:-:S07]  /*2380*/  IMAD R13, R0, R23, RZ ;  /* 0x00000017000d7224 */ /* 0x000fce00078e02ff */
.L_x_38:
[----:B------:R-:W-:Y:S05]  /*2390*/  BSYNC B1 ;  /* 0x0000000000017941 */ /* 0x000fea0003800000 */
.L_x_37:
[----:B-1----:R-:W-:Y:S01]  /*23a0*/  @!P2 IMAD R11, R26, R22, R13 ;  /* 0x000000161a0ba224 */ /* 0x002fe200078e020d */
[----:B------:R-:W-:Y:S04]  /*23b0*/  BSSY B1, `(.L_x_39) ;  /* 0x0000006000017945 */ /* 0x000fe80003800000 */
[----:B------:R1:W-:Y:S01]  /*23c0*/  @!P2 STG.E.U8 desc[UR50][R4.64], R11 ;  /* 0x0000000b0400a986 */ /* 0x0003e2000c101132 */
[----:B------:R-:W-:Y:S05]  /*23d0*/  @P1 BRA `(.L_x_40) ;  /* 0x00000000000c1947 */ /* 0x000fea0003800000 */
[----:B------:R-:W3:Y:S02]  /*23e0*/  LDG.E.U8 R64, desc[UR50][R8.64+0x1] ;  /* 0x0000013208407981 */ /* 0x000ee4000c1e1100 */
[----:B---3--:R-:W-:-:S05]  /*23f0*/  PRMT R0, R64, 0x8880, RZ ;  /* 0x0000888040007816 */ /* 0x008fca00000000ff */
[----:B------:R-:W-:-:S07]  /*2400*/  IMAD R13, R0, R23, RZ ;  /* 0x00000017000d7224 */ /* 0x000fce00078e02ff */
.L_x_40:
[----:B------:R-:W-:Y:S05]  /*2410*/  BSYNC B1 ;  /* 0x0000000000017941 */ /* 0x000fea0003800000 */
.L_x_39:
[----:B------:R-:W-:Y:S01]  /*2420*/  @!P1 IMAD R27, R27, R22, R13 ;  /* 0x000000161b1b9224 */ /* 0x000fe200078e020d */
[----:B------:R-:W-:Y:S04]  /*2430*/  BSSY B1, `(.L_x_41) ;  /* 0x0000006000017945 */ /* 0x000fe80003800000 */
[----:B------:R3:W-:Y:S01]  /*2440*/  @!P1 STG.E.U8 desc[UR50][R4.64+0x1], R27 ;  /* 0x0000011b04009986 */ /* 0x0007e2000c101132 */
[----:B------:R-:W-:Y:S05]  /*2450*/  @P5 BRA `(.L_x_42) ;  /* 0x00000000000c5947 */ /* 0x000fea0003800000 */
[----:B------:R-:W4:Y:S02]  /*2460*/  LDG.E.U8 R64, desc[UR50][R2.64+0x8] ;  /* 0x0000083202407981 */ /* 0x000f24000c1e1100 */
[----:B----4-:R-:W-:-:S05]  /*2470*/  PRMT R0, R64, 0x8880, RZ ;  /* 0x0000888040007816 */ /* 0x010fca00000000ff */
[----:B------:R-:W-:-:S07]  /*2480*/  IMAD R13, R0, R23, RZ ;  /* 0x00000017000d7224 */ /* 0x000fce00078e02ff */
.L_x_42:
[----:B------:R-:W-:Y:S05]  /*2490*/  BSYNC B1 ;  /* 0x0000000000017941 */ /* 0x000fea0003800000 */
.L_x_41:
[----:B-1----:R-:W-:Y:S01]  /*24a0*/  @!P5 IMAD R11, R28, R22, R13 ;  /* 0x000000161c0bd224 */ /* 0x002fe200078e020d */
[----:B------:R-:W-:Y:S04]  /*24b0*/  BSSY B1, `(.L_x_43) ;  /* 0x0000006000017945 */ /* 0x000fe80003800000 */
[----:B------:R1:W-:Y:S01]  /*24c0*/  @!P5 STG.E.U8 desc[UR50][R6.64+0x8], R11 ;  /* 0x0000080b0600d986 */ /* 0x0003e2000c101132 */
[----:B------:R-:W-:Y:S05]  /*24d0*/  @P4 BRA `(.L_x_44) ;  /* 0x00000000000c4947 */ /* 0x000fea0003800000 */
[----:B------:R-:W4:Y:S02]  /*24e0*/  LDG.E.U8 R64, desc[UR50][R2.64+0x9] ;  /* 0x0000093202407981 */ /* 0x000f24000c1e1100 */
[----:B----4-:R-:W-:-:S05]  /*24f0*/  PRMT R0, R64, 0x8880, RZ ;  /* 0x0000888040007816 */ /* 0x010fca00000000ff */
[----:B------:R-:W-:-:S07]  /*2500*/  IMAD R13, R0, R23, RZ ;  /* 0x00000017000d7224 */ /* 0x000fce00078e02ff */
.L_x_44:
[----:B------:R-:W-:Y:S05]  /*2510*/  BSYNC B1 ;  /* 0x0000000000017941 */ /* 0x000fea0003800000 */
.L_x_43:
[----:B------:R-:W-:Y:S01]  /*2520*/  @!P4 IMAD R29, R29, R22, R13 ;  /* 0x000000161d1dc224 */ /* 0x000fe200078e020d */
[----:B------:R-:W-:Y:S04]  /*2530*/  BSSY B1, `(.L_x_45) ;  /* 0x0000006000017945 */ /* 0x000fe80003800000 */
[----:B------:R4:W-:Y:S01]  /*2540*/  @!P4 STG.E.U8 desc[UR50][R6.64+0x9], R29 ;  /* 0x0000091d0600c986 */ /* 0x0009e2000c101132 */
[----:B------:R-:W-:Y:S05]  /*2550*/  @P3 BRA `(.L_x_46) ;  /* 0x00000000000c3947 */ /* 0x000fea0003800000 */
[----:B------:R-:W5:Y:S02]  /*2560*/  LDG.E.U8 R64, desc[UR50][R8.64+0x8] ;  /* 0x0000083208407981 */ /* 0x000f64000c1e1100 */
[----:B-----5:R-:W-:-:S05]  /*2570*/  PRMT R0, R64, 0x8880, RZ ;  /* 0x0000888040007816 */ /* 0x020fca00000000ff */
[----:B------:R-:W-:-:S07]  /*2580*/  IMAD R13, R0, R23, RZ ;  /* 0x00000017000d7224 */ /* 0x000fce00078e02ff */
.L_x_46:
[----:B------:R-:W-:Y:S05]  /*2590*/  BSYNC B1 ;  /* 0x0000000000017941 */ /* 0x000fea0003800000 */
.L_x_45:
[----:B------:R-:W-:Y:S01]  /*25a0*/  ISETP.LT.OR P0, PT, R67, 0x9, !P0 ;  /* 0x000000094300780c */ /* 0x000fe20004701670 */
[----:B-1----:R-:W-:Y:S01]  /*25b0*/  @!P3 IMAD R11, R30, R22, R13 ;  /* 0x000000161e0bb224 */ /* 0x002fe200078e020d */
[C---:B------:R-:W-:Y:S01]  /*25c0*/  ISETP.GE.AND P4, PT, R69.reuse, 0x11, PT ;  /* 0x000000114500780c */ /* 0x040fe20003f86270 */
[----:B------:R-:W-:Y:S01]  /*25d0*/  BSSY B1, `(.L_x_47) ;  /* 0x000000d000017945 */ /* 0x000fe20003800000 */
[C---:B------:R-:W-:Y:S02]  /*25e0*/  ISETP.GE.AND P2, PT, R69.reuse, 0x12, PT ;  /* 0x000000124500780c */ /* 0x040fe40003f46270 */
[----:B------:R-:W-:Y:S01]  /*25f0*/  ISETP.GE.AND P1, PT, R69, 0x19, PT ;  /* 0x000000194500780c */ /* 0x000fe20003f26270 */
[----:B------:R1:W-:Y:S01]  /*2600*/  @!P3 STG.E.U8 desc[UR50][R4.64+0x8], R11 ;  /* 0x0000080b0400b986 */ /* 0x0003e2000c101132 */
[C---:B------:R-:W-:Y:S02]  /*2610*/  ISETP.LT.OR P5, PT, R67.reuse, 0x1, !P4 ;  /* 0x000000014300780c */ /* 0x040fe400067a1670 */
[----:B------:R-:W-:-:S02]  /*2620*/  ISETP.LT.OR P3, PT, R67, 0x1, !P2 ;  /* 0x000000014300780c */ /* 0x000fc40005761670 */
[C---:B------:R-:W-:Y:S02]  /*2630*/  ISETP.LT.OR P6, PT, R67.reuse, 0x9, !P2 ;  /* 0x000000094300780c */ /* 0x040fe400057c1670 */
[C---:B------:R-:W-:Y:S02]  /*2640*/  ISETP.LT.OR P4, PT, R67.reuse, 0x9, !P4 ;  /* 0x000000094300780c */ /* 0x040fe40006781670 */
[----:B------:R-:W-:Y:S01]  /*2650*/  ISETP.LT.OR P2, PT, R67, 0x1, !P1 ;  /* 0x000000014300780c */ /* 0x000fe20004f41670 */
[----:B------:R-:W-:-:S12]  /*2660*/  @P0 BRA `(.L_x_48) ;  /* 0x00000000000c0947 */ /* 0x000fd80003800000 */
[----:B------:R-:W5:Y:S02]  /*2670*/  LDG.E.U8 R64, desc[UR50][R8.64+0x9] ;  /* 0x0000093208407981 */ /* 0x000f64000c1e1100 */
[----:B-----5:R-:W-:-:S05]  /*2680*/  PRMT R0, R64, 0x8880, RZ ;  /* 0x0000888040007816 */ /* 0x020fca00000000ff */
[----:B------:R-:W-:-:S07]  /*2690*/  IMAD R13, R0, R23, RZ ;  /* 0x00000017000d7224 */ /* 0x000fce00078e02ff */
.L_x_48:
[----:B------:R-:W-:Y:S05]  /*26a0*/  BSYNC B1 ;  /* 0x0000000000017941 */ /* 0x000fea0003800000 */
.L_x_47:
[----:B------:R-:W-:Y:S01]  /*26b0*/  @!P0 IMAD R31, R31, R22, R13 ;  /* 0x000000161f1f8224 */ /* 0x000fe200078e020d */
[----:B------:R-:W-:Y:S04]  /*26c0*/  BSSY B1, `(.L_x_49) ;  /* 0x0000006000017945 */ /* 0x000fe80003800000 */
[----:B------:R0:W-:Y:S01]  /*26d0*/  @!P0 STG.E.U8 desc[UR50][R4.64+0x9], R31 ;  /* 0x0000091f04008986 */ /* 0x0001e2000c101132 */
[----:B------:R-:W-:Y:S05]  /*26e0*/  @P5 BRA `(.L_x_50) ;  /* 0x00000000000c5947 */ /* 0x000fea0003800000 */
[----:B------:R-:W5:Y:S02]  /*26f0*/  LDG.E.U8 R64, desc[UR50][R2.64+0x10] ;  /* 0x0000103202407981 */ /* 0x000f64000c1e1100 */
[----:B-----5:R-:W-:-:S05]  /*2700*/  PRMT R0, R64, 0x8880, RZ ;  /* 0x0000888040007816 */ /* 0x020fca00000000ff */
[----:B------:R-:W-:-:S07]  /*2710*/  IMAD R13, R0, R23, RZ ;  /* 0x00000017000d7224 */ /* 0x000fce00078e02ff */
.L_x_50:
[----:B------:R-:W-:Y:S05]  /*2720*/  BSYNC B1 ;  /* 0x0000000000017941 */ /* 0x000fea0003800000 */
.L_x_49:
[----:B-1----:R-:W-:Y:S01]  /*2730*/  @!P5 IMAD R11, R32, R22, R13 ;  /* 0x00000016200bd224 */ /* 0x002fe200078e020d */
[----:B------:R-:W-:Y:S04]  /*2740*/  BSSY B1, `(.L_x_51) ;  /* 0x0000006000017945 */ /* 0x000fe80003800000 */
[----:B------:R1:W-:Y:S01]  /*2750*/  @!P5 STG.E.U8 desc[UR50][R6.64+0x10], R11 ;  /* 0x0000100b0600d986 */ /* 0x0003e2000c101132 */
[----:B------:R-:W-:Y:S05]  /*2760*/  @P3 BRA `(.L_x_52) ;  /* 0x00000000000c3947 */ /* 0x000fea0003800000 */
[----:B------:R-:W5:Y:S02]  /*2770*/  LDG.E.U8 R64, desc[UR50][R2.64+0x11] ;  /* 0x0000113202407981 */ /* 0x000f64000c1e1100 */
[----:B-----5:R-:W-:-:S05]  /*2780*/  PRMT R0, R64, 0x8880, RZ ;  /* 0x0000888040007816 */ /* 0x020fca00000000ff */
[----:B------:R-:W-:-:S07]  /*2790*/  IMAD R13, R0, R23, RZ ;  /* 0x00000017000d7224 */ /* 0x000fce00078e02ff */
.L_x_52:
[----:B------:R-:W-:Y:S05]  /*27a0*/  BSYNC B1 ;  /* 0x0000000000017941 */ /* 0x000fea0003800000 */
.L_x_51:
[----:B------:R-:W-:Y:S01]  /*27b0*/  @!P3 IMAD R33, R33, R22, R13 ;  /* 0x000000162121b224 */ /* 0x000fe200078e020d */
[----:B------:R-:W-:Y:S04]  /*27c0*/  BSSY B1, `(.L_x_53) ;  /* 0x0000006000017945 */ /* 0x000fe80003800000 */
[----:B------:R0:W-:Y:S01]  /*27d0*/  @!P3 STG.E.U8 desc[UR50][R6.64+0x11], R33 ;  /* 0x000011210600b986 */ /* 0x0001e2000c101132 */
[----:B------:R-:W-:Y:S05]  /*27e0*/  @P4 BRA `(.L_x_54) ;  /* 0x00000000000c4947 */ /* 0x000fea0003800000 */
[----:B------:R-:W5:Y:S02]  /*27f0*/  LDG.E.U8 R64, desc[UR50][R8.64+0x10] ;  /* 0x0000103208407981 */ /* 0x000f64000c1e1100 */
[----:B-----5:R-:W-:-:S05]  /*2800*/  PRMT R0, R64, 0x8880, RZ ;  /* 0x0000888040007816 */ /* 0x020fca00000000ff */
[----:B------:R-:W-:-:S07]  /*2810*/  IMAD R13, R0, R23, RZ ;  /* 0x00000017000d7224 */ /* 0x000fce00078e02ff */
.L_x_54:
[----:B------:R-:W-:Y:S05]  /*2820*/  BSYNC B1 ;  /* 0x0000000000017941 */ /* 0x000fea0003800000 */
.L_x_53:
[----:B-1----:R-:W-:Y:S01]  /*2830*/  @!P4 IMAD R11, R34, R22, R13 ;  /* 0x00000016220bc224 */ /* 0x002fe200078e020d */
[----:B------:R-:W-:Y:S04]  /*2840*/  BSSY B1, `(.L_x_55) ;  /* 0x0000006000017945 */ /* 0x000fe80003800000 */
[----:B------:R1:W-:Y:S01]  /*2850*/  @!P4 STG.E.U8 desc[UR50][R4.64+0x10], R11 ;  /* 0x0000100b0400c986 */ /* 0x0003e2000c101132 */
[----:B------:R-:W-:Y:S05]  /*2860*/  @P6 BRA `(.L_x_56) ;  /* 0x00000000000c6947 */ /* 0x000fea0003800000 */
[----:B------:R-:W5:Y:S02]  /*2870*/  LDG.E.U8 R64, desc[UR50][R8.64+0x11] ;  /* 0x0000113208407981 */ /* 0x000f64000c1e1100 */
[----:B-----5:R-:W-:-:S05]  /*2880*/  PRMT R0, R64, 0x8880, RZ ;  /* 0x0000888040007816 */ /* 0x020fca00000000ff */
[----:B------:R-:W-:-:S07]  /*2890*/  IMAD R13, R0, R23, RZ ;  /* 0x00000017000d7224 */ /* 0x000fce00078e02ff */
.L_x_56:
[----:B------:R-:W-:Y:S05]  /*28a0*/  BSYNC B1 ;  /* 0x0000000000017941 */ /* 0x000fea0003800000 */
.L_x_55:
[----:B------:R-:W-:Y:S01]  /*28b0*/  @!P6 IMAD R35, R35, R22, R13 ;  /* 0x000000162323e224 */ /* 0x000fe200078e020d */
[----:B------:R-:W-:Y:S04]  /*28c0*/  BSSY B1, `(.L_x_57) ;  /* 0x0000006000017945 */ /* 0x000fe80003800000 */
[----:B------:R0:W-:Y:S01]  /*28d0*/  @!P6 STG.E.U8 desc[UR50][R4.64+0x11], R35 ;  /* 0x000011230400e986 */ /* 0x0001e2000c101132 */
[----:B------:R-:W-:Y:S05]  /*28e0*/  @P2 BRA `(.L_x_58) ;  /* 0x00000000000c2947 */ /* 0x000fea0003800000 */
[----:B------:R-:W5:Y:S02]  /*28f0*/  LDG.E.U8 R64, desc[UR50][R2.64+0x18] ;  /* 0x0000183202407981 */ /* 0x000f64000c1e1100 */
[----:B-----5:R-:W-:-:S05]  /*2900*/  PRMT R0, R64, 0x8880, RZ ;  /* 0x0000888040007816 */ /* 0x020fca00000000ff */
[----:B------:R-:W-:-:S07]  /*2910*/  IMAD R13, R0, R23, RZ ;  /* 0x00000017000d7224 */ /* 0x000fce00078e02ff */
.L_x_58:
[----:B------:R-:W-:Y:S05]  /*2920*/  BSYNC B1 ;  /* 0x0000000000017941 */ /* 0x000fea0003800000 */
.L_x_57:
[C---:B------:R-:W-:Y:S01]  /*2930*/  ISETP.GE.AND P0, PT, R69.reuse, 0x1a, PT ;  /* 0x0000001a4500780c */ /* 0x040fe20003f06270 */
[----:B-1----:R-:W-:Y:S01]  /*2940*/  @!P2 IMAD R11, R36, R22, R13 ;  /* 0x00000016240ba224 */ /* 0x002fe200078e020d */
[----:B------:R-:W-:Y:S01]  /*2950*/  ISETP.GE.AND P3, PT, R69, 0x21, PT ;  /* 0x000000214500780c */ /* 0x000fe20003f66270 */
[----:B------:R-:W-:Y:S01]  /*2960*/  BSSY B1, `(.L_x_59) ;  /* 0x000000d000017945 */ /* 0x000fe20003800000 */
[----:B------:R-:W-:Y:S02]  /*2970*/  ISETP.LT.OR P6, PT, R67, 0x1, !P0 ;  /* 0x000000014300780c */ /* 0x000fe400047c1670 */
[----:B------:R1:W-:Y:S01]  /*2980*/  @!P2 STG.E.U8 desc[UR50][R6.64+0x18], R11 ;  /* 0x0000180b0600a986 */ /* 0x0003e2000c101132 */
[----:B------:R-:W-:Y:S02]  /*2990*/  ISETP.GE.AND P2, PT, R69, 0x22, PT ;  /* 0x000000224500780c */ /* 0x000fe40003f46270 */
[C---:B------:R-:W-:Y:S02]  /*29a0*/  ISETP.LT.OR P5, PT, R67.reuse, 0x1, !P3 ;  /* 0x000000014300780c */ /* 0x040fe40005fa1670 */
[----:B------:R-:W-:-:S02]  /*29b0*/  ISETP.LT.OR P1, PT, R67, 0x9, !P1 ;  /* 0x000000094300780c */ /* 0x000fc40004f21670 */
[C---:B------:R-:W-:Y:S02]  /*29c0*/  ISETP.LT.OR P0, PT, R67.reuse, 0x9, !P0 ;  /* 0x000000094300780c */ /* 0x040fe40004701670 */
[C---:B------:R-:W-:Y:S02]  /*29d0*/  ISETP.LT.OR P4, PT, R67.reuse, 0x1, !P2 ;  /* 0x000000014300780c */ /* 0x040fe40005781670 */
[----:B------:R-:W-:Y:S01]  /*29e0*/  ISETP.LT.OR P3, PT, R67, 0x9, !P3 ;  /* 0x000000094300780c */ /* 0x000fe20005f61670 */
[----:B-1----:R-:W-:-:S12]  /*29f0*/  @P6 BRA `(.L_x_60) ;  /* 0x00000000000c6947 */ /* 0x002fd80003800000 */
[----:B------:R-:W5:Y:S02]  /*2a00*/  LDG.E.U8 R64, desc[UR50][R2.64+0x19] ;  /* 0x0000193202407981 */ /* 0x000f64000c1e1100 */
[----:B-----5:R-:W-:-:S05]  /*2a10*/  PRMT R0, R64, 0x8880, RZ ;  /* 0x0000888040007816 */ /* 0x020fca00000000ff */
[----:B------:R-:W-:-:S07]  /*2a20*/  IMAD R13, R0, R23, RZ ;  /* 0x00000017000d7224 */ /* 0x000fce00078e02ff */
.L_x_60:
[----:B------:R-:W-:Y:S05]  /*2a30*/  BSYNC B1 ;  /* 0x0000000000017941 */ /* 0x000fea0003800000 */
.L_x_59:
[----:B------:R-:W-:Y:S01]  /*2a40*/  @!P6 IMAD R37, R37, R22, R13 ;  /* 0x000000162525e224 */ /* 0x000fe200078e020d */
[----:B------:R-:W-:Y:S04]  /*2a50*/  BSSY B1, `(.L_x_61) ;  /* 0x0000006000017945 */ /* 0x000fe80003800000 */
[----:B------:R1:W-:Y:S01]  /*2a60*/  @!P6 STG.E.U8 desc[UR50][R6.64+0x19], R37 ;  /* 0x000019250600e986 */ /* 0x0003e2000c101132 */
[----:B------:R-:W-:Y:S05]  /*2a70*/  @P1 BRA `(.L_x_62) ;  /* 0x00000000000c1947 */ /* 0x000fea0003800000 */
[----:B------:R-:W5:Y:S02]  /*2a80*/  LDG.E.U8 R64, desc[UR50][R8.64+0x18] ;  /* 0x0000183208407981 */ /* 0x000f64000c1e1100 */
[----:B-----5:R-:W-:-:S05]  /*2a90*/  PRMT R0, R64, 0x8880, RZ ;  /* 0x0000888040007816 */ /* 0x020fca00000000ff */
[----:B------:R-:W-:-:S07]  /*2aa0*/  IMAD R13, R0, R23, RZ ;  /* 0x00000017000d7224 */ /* 0x000fce00078e02ff */
.L_x_62:
[----:B------:R-:W-:Y:S05]  /*2ab0*/  BSYNC B1 ;  /* 0x0000000000017941 */ /* 0x000fea0003800000 */
.L_x_61:
[----:B------:R-:W-:Y:S01]  /*2ac0*/  @!P1 IMAD R11, R38, R22, R13 ;  /* 0x00000016260b9224 */ /* 0x000fe200078e020d */
[----:B------:R-:W-:Y:S04]  /*2ad0*/  BSSY B1, `(.L_x_63) ;  /* 0x0000006000017945 */ /* 0x000fe80003800000 */
[----:B------:R0:W-:Y:S01]  /*2ae0*/  @!P1 STG.E.U8 desc[UR50][R4.64+0x18], R11 ;  /* 0x0000180b04009986 */ /* 0x0001e2000c101132 */
[----:B------:R-:W-:Y:S05]  /*2af0*/  @P0 BRA `(.L_x_64) ;  /* 0x00000000000c0947 */ /* 0x000fea0003800000 */
[----:B------:R-:W5:Y:S02]  /*2b00*/  LDG.E.U8 R64, desc[UR50][R8.64+0x19] ;  /* 0x0000193208407981 */ /* 0x000f64000c1e1100 */
[----:B-----5:R-:W-:-:S05]  /*2b10*/  PRMT R0, R64, 0x8880, RZ ;  /* 0x0000888040007816 */ /* 0x020fca00000000ff */
[----:B------:R-:W-:-:S07]  /*2b20*/  IMAD R13, R0, R23, RZ ;  /* 0x00000017000d7224 */ /* 0x000fce00078e02ff */
.L_x_64:
[----:B------:R-:W-:Y:S05]  /*2b30*/  BSYNC B1 ;  /* 0x0000000000017941 */ /* 0x000fea0003800000 */
.L_x_63:
[----:B------:R-:W-:Y:S01]  /*2b40*/  @!P0 IMAD R39, R39, R22, R13 ;  /* 0x0000001627278224 */ /* 0x000fe200078e020d */
[----:B------:R-:W-:Y:S04]  /*2b50*/  BSSY B1, `(.L_x_65) ;  /* 0x0000006000017945 */ /* 0x000fe80003800000 */
[----:B------:R0:W-:Y:S01]  /*2b60*/  @!P0 STG.E.U8 desc[UR50][R4.64+0x19], R39 ;  /* 0x0000192704008986 */ /* 0x0001e2000c101132 */
[----:B------:R-:W-:Y:S05]  /*2b70*/  @P5 BRA `(.L_x_66) ;  /* 0x00000000000c5947 */ /* 0x000fea0003800000 */
[----:B------:R-:W5:Y:S02]  /*2b80*/  LDG.E.U8 R64, desc[UR50][R2.64+0x20] ;  /* 0x0000203202407981 */ /* 0x000f64000c1e1100 */
[----:B-----5:R-:W-:-:S05]  /*2b90*/  PRMT R0, R64, 0x8880, RZ ;  /* 0x0000888040007816 */ /* 0x020fca00000000ff */
[----:B------:R-:W-:-:S07]  /*2ba0*/  IMAD R13, R0, R23, RZ ;  /* 0x00000017000d7224 */ /* 0x000fce00078e02ff */
.L_x_66:
[----:B------:R-:W-:Y:S05]  /*2bb0*/  BSYNC B1 ;  /* 0x0000000000017941 */ /* 0x000fea0003800000 */
.L_x_65:
[----:B0-----:R-:W-:Y:S01]  /*2bc0*/  @!P5 IMAD R11, R40, R22, R13 ;  /* 0x00000016280bd224 */ /* 0x001fe200078e020d */
[----:B------:R-:W-:Y:S04]  /*2bd0*/  BSSY B1, `(.L_x_67) ;  /* 0x0000006000017945 */ /* 0x000fe80003800000 */
[----:B------:R0:W-:Y:S01]  /*2be0*/  @!P5 STG.E.U8 desc[UR50][R6.64+0x20], R11 ;  /* 0x0000200b0600d986 */ /* 0x0001e2000c101132 */
[----:B------:R-:W-:Y:S05]  /*2bf0*/  @P4 BRA `(.L_x_68) ;  /* 0x00000000000c4947 */ /* 0x000fea0003800000 */
[----:B------:R-:W5:Y:S02]  /*2c00*/  LDG.E.U8 R64, desc[UR50][R2.64+0x21] ;  /* 0x0000213202407981 */ /* 0x000f64000c1e1100 */
[----:B-----5:R-:W-:-:S05]  /*2c10*/  PRMT R0, R64, 0x8880, RZ ;  /* 0x0000888040007816 */ /* 0x020fca00000000ff */
[----:B------:R-:W-:-:S07]  /*2c20*/  IMAD R13, R0, R23, RZ ;  /* 0x00000017000d7224 */ /* 0x000fce00078e02ff */
.L_x_68:
[----:B------:R-:W-:Y:S05]  /*2c30*/  BSYNC B1 ;  /* 0x0000000000017941 */ /* 0x000fea0003800000 */
.L_x_67:
[----:B------:R-:W-:Y:S01]  /*2c40*/  @!P4 IMAD R41, R41, R22, R13 ;  /* 0x000000162929c224 */ /* 0x000fe200078e020d */
[----:B------:R-:W-:Y:S04]  /*2c50*/  BSSY B1, `(.L_x_69) ;  /* 0x0000006000017945 */ /* 0x000fe80003800000 */
[----:B------:R0:W-:Y:S01]  /*2c60*/  @!P4 STG.E.U8 desc[UR50][R6.64+0x21], R41 ;  /* 0x000021290600c986 */ /* 0x0001e2000c101132 */
[----:B------:R-:W-:Y:S05]  /*2c70*/  @P3 BRA `(.L_x_70) ;  /* 0x00000000000c3947 */ /* 0x000fea0003800000 */
[----:B------:R-:W5:Y:S02]  /*2c80*/  LDG.E.U8 R64, desc[UR50][R8.64+0x20] ;  /* 0x0000203208407981 */ /* 0x000f64000c1e1100 */
[----:B-----5:R-:W-:-:S05]  /*2c90*/  PRMT R0, R64, 0x8880, RZ ;  /* 0x0000888040007816 */ /* 0x020fca00000000ff */
[----:B------:R-:W-:-:S07]  /*2ca0*/  IMAD R13, R0, R23, RZ ;  /* 0x00000017000d7224 */ /* 0x000fce00078e02ff */
.L_x_70:
[----:B------:R-:W-:Y:S05]  /*2cb0*/  BSYNC B1 ;  /* 0x0000000000017941 */ /* 0x000fea0003800000 */
.L_x_69:
[----:B------:R-:W-:Y:S01]  /*2cc0*/  ISETP.LT.OR P2, PT, R67, 0x9, !P2 ;  /* 0x000000094300780c */ /* 0x000fe20005741670 */
[----:B0-----:R-:W-:Y:S01]  /*2cd0*/  @!P3 IMAD R11, R42, R22, R13 ;  /* 0x000000162a0bb224 */ /* 0x001fe200078e020d */
        /* <DEDUP_REMOVED lines=14> */
.L_x_72:
[----:B------:R-:W-:Y:S05]  /*2dc0*/  BSYNC B1 ;  /* 0x0000000000017941 */ /* 0x000fea0003800000 */
.L_x_71:
[----:B------:R-:W-:Y:S01]  /*2dd0*/  @!P2 IMAD R43, R43, R22, R13 ;  /* 0x000000162b2ba224 */ /* 0x000fe200078e020d */
[----:B------:R-:W-:Y:S04]  /*2de0*/  BSSY B1, `(.L_x_73) ;  /* 0x0000006000017945 */ /* 0x000fe80003800000 */
[----:B------:R0:W-:Y:S01]  /*2df0*/  @!P2 STG.E.U8 desc[UR50][R4.64+0x21], R43 ;  /* 0x0000212b0400a986 */ /* 0x0001e2000c101132 */
[----:B------:R-:W-:Y:S05]  /*2e00*/  @P5 BRA `(.L_x_74) ;  /* 0x00000000000c5947 */ /* 0x000fea0003800000 */
[----:B------:R-:W5:Y:S02]  /*2e10*/  LDG.E.U8 R64, desc[UR50][R2.64+0x28] ;  /* 0x0000283202407981 */ /* 0x000f64000c1e1100 */
[----:B-----5:R-:W-:-:S05]  /*2e20*/  PRMT R0, R64, 0x8880, RZ ;  /* 0x0000888040007816 */ /* 0x020fca00000000ff */
[----:B------:R-:W-:-:S07]  /*2e30*/  IMAD R13, R0, R23, RZ ;  /* 0x00000017000d7224 */ /* 0x000fce00078e02ff */
.L_x_74:
[----:B------:R-:W-:Y:S05]  /*2e40*/  BSYNC B1 ;  /* 0x0000000000017941 */ /* 0x000fea0003800000 */
.L_x_73:
[----:B0-----:R-:W-:Y:S01]  /*2e50*/  @!P5 IMAD R11, R44, R22, R13 ;  /* 0x000000162c0bd224 */ /* 0x001fe200078e020d */
[----:B------:R-:W-:Y:S04]  /*2e60*/  BSSY B1, `(.L_x_75) ;  /* 0x0000006000017945 */ /* 0x000fe80003800000 */
[----:B------:R0:W-:Y:S01]  /*2e70*/  @!P5 STG.E.U8 desc[UR50][R6.64+0x28], R11 ;  /* 0x0000280b0600d986 */ /* 0x0001e2000c101132 */
[----:B------:R-:W-:Y:S05]  /*2e80*/  @P3 BRA `(.L_x_76) ;  /* 0x00000000000c3947 */ /* 0x000fea0003800000 */
[----:B------:R-:W5:Y:S02]  /*2e90*/  LDG.E.U8 R64, desc[UR50][R2.64+0x29] ;  /* 0x0000293202407981 */ /* 0x000f64000c1e1100 */
[----:B-----5:R-:W-:-:S05]  /*2ea0*/  PRMT R0, R64, 0x8880, RZ ;  /* 0x0000888040007816 */ /* 0x020fca00000000ff */
[----:B------:R-:W-:-:S07]  /*2eb0*/  IMAD R13, R0, R23, RZ ;  /* 0x00000017000d7224 */ /* 0x000fce00078e02ff */
.L_x_76:
[----:B------:R-:W-:Y:S05]  /*2ec0*/  BSYNC B1 ;  /* 0x0000000000017941 */ /* 0x000fea0003800000 */
.L_x_75:
[----:B------:R-:W-:Y:S01]  /*2ed0*/  @!P3 IMAD R45, R45, R22, R13 ;  /* 0x000000162d2db224 */ /* 0x000fe200078e020d */
[----:B------:R-:W-:Y:S04]  /*2ee0*/  BSSY B1, `(.L_x_77) ;  /* 0x0000006000017945 */ /* 0x000fe80003800000 */
[----:B------:R0:W-:Y:S01]  /*2ef0*/  @!P3 STG.E.U8 desc[UR50][R6.64+0x29], R45 ;  /* 0x0000292d0600b986 */ /* 0x0001e2000c101132 */
[----:B------:R-:W-:Y:S05]  /*2f00*/  @P4 BRA `(.L_x_78) ;  /* 0x00000000000c4947 */ /* 0x000fea0003800000 */
[----:B------:R-:W5:Y:S02]  /*2f10*/  LDG.E.U8 R64, desc[UR50][R8.64+0x28] ;  /* 0x0000283208407981 */ /* 0x000f64000c1e1100 */
[----:B-----5:R-:W-:-:S05]  /*2f20*/  PRMT R0, R64, 0x8880, RZ ;  /* 0x0000888040007816 */ /* 0x020fca00000000ff */
[----:B------:R-:W-:-:S07]  /*2f30*/  IMAD R13, R0, R23, RZ ;  /* 0x00000017000d7224 */ /* 0x000fce00078e02ff */
.L_x_78:
[----:B------:R-:W-:Y:S05]  /*2f40*/  BSYNC B1 ;  /* 0x0000000000017941 */ /* 0x000fea0003800000 */
.L_x_77:
[----:B0-----:R-:W-:Y:S01]  /*2f50*/  @!P4 IMAD R11, R46, R22, R13 ;  /* 0x000000162e0bc224 */ /* 0x001fe200078e020d */
[----:B------:R-:W-:Y:S04]  /*2f60*/  BSSY B1, `(.L_x_79) ;  /* 0x0000006000017945 */ /* 0x000fe80003800000 */
[----:B------:R0:W-:Y:S01]  /*2f70*/  @!P4 STG.E.U8 desc[UR50][R4.64+0x28], R11 ;  /* 0x0000280b0400c986 */ /* 0x0001e2000c101132 */
[----:B------:R-:W-:Y:S05]  /*2f80*/  @P1 BRA `(.L_x_80) ;  /* 0x00000000000c1947 */ /* 0x000fea0003800000 */
[----:B------:R-:W5:Y:S02]  /*2f90*/  LDG.E.U8 R64, desc[UR50][R8.64+0x29] ;  /* 0x0000293208407981 */ /* 0x000f64000c1e1100 */
[----:B-----5:R-:W-:-:S05]  /*2fa0*/  PRMT R0, R64, 0x8880, RZ ;  /* 0x0000888040007816 */ /* 0x020fca00000000ff */
[----:B------:R-:W-:-:S07]  /*2fb0*/  IMAD R13, R0, R23, RZ ;  /* 0x00000017000d7224 */ /* 0x000fce00078e02ff */
.L_x_80:
[----:B------:R-:W-:Y:S05]  /*2fc0*/  BSYNC B1 ;  /* 0x0000000000017941 */ /* 0x000fea0003800000 */
.L_x_79:
[----:B------:R-:W-:Y:S01]  /*2fd0*/  @!P1 IMAD R47, R47, R22, R13 ;  /* 0x000000162f2f9224 */ /* 0x000fe200078e020d */
[----:B------:R-:W-:Y:S04]  /*2fe0*/  BSSY B1, `(.L_x_81) ;  /* 0x0000006000017945 */ /* 0x000fe80003800000 */
[----:B------:R0:W-:Y:S01]  /*2ff0*/  @!P1 STG.E.U8 desc[UR50][R4.64+0x29], R47 ;  /* 0x0000292f04009986 */ /* 0x0001e2000c101132 */
[----:B------:R-:W-:Y:S05]  /*3000*/  @P6 BRA `(.L_x_82) ;  /* 0x00000000000c6947 */ /* 0x000fea0003800000 */
[----:B------:R-:W5:Y:S02]  /*3010*/  LDG.E.U8 R64, desc[UR50][R2.64+0x30] ;  /* 0x0000303202407981 */ /* 0x000f64000c1e1100 */
[----:B-----5:R-:W-:-:S05]  /*3020*/  PRMT R0, R64, 0x8880, RZ ;  /* 0x0000888040007816 */ /* 0x020fca00000000ff */
[----:B------:R-:W-:-:S07]  /*3030*/  IMAD R13, R0, R23, RZ ;  /* 0x00000017000d7224 */ /* 0x000fce00078e02ff */
.L_x_82:
[----:B------:R-:W-:Y:S05]  /*3040*/  BSYNC B1 ;  /* 0x0000000000017941 */ /* 0x000fea0003800000 */
.L_x_81:
[C---:B------:R-:W-:Y:S01]  /*3050*/  ISETP.GE.AND P3, PT, R69.reuse, 0x32, PT ;  /* 0x000000324500780c */ /* 0x040fe20003f66270 */
[----:B0-----:R-:W-:Y:S01]  /*3060*/  @!P6 IMAD R11, R48, R22, R13 ;  /* 0x00000016300be224 */ /* 0x001fe200078e020d */
[----:B------:R-:W-:Y:S01]  /*3070*/  ISETP.GE.AND P2, PT, R69, 0x39, PT ;  /* 0x000000394500780c */ /* 0x000fe20003f46270 */
[----:B------:R-:W-:Y:S01]  /*3080*/  BSSY B1, `(.L_x_83) ;  /* 0x000000d000017945 */ /* 0x000fe20003800000 */
[----:B------:R-:W-:Y:S02]  /*3090*/  ISETP.LT.OR P4, PT, R67, 0x1, !P3 ;  /* 0x000000014300780c */ /* 0x000fe40005f81670 */
        /* <DEDUP_REMOVED lines=11> */
.L_x_84:
[----:B------:R-:W-:Y:S05]  /*3150*/  BSYNC B1 ;  /* 0x0000000000017941 */ /* 0x000fea0003800000 */
.L_x_83:
[----:B------:R-:W-:Y:S01]  /*3160*/  @!P4 IMAD R49, R49, R22, R13 ;  /* 0x000000163131c224 */ /* 0x000fe200078e020d */
[----:B------:R-:W-:Y:S04]  /*3170*/  BSSY B1, `(.L_x_85) ;  /* 0x0000006000017945 */ /* 0x000fe80003800000 */
[----:B------:R0:W-:Y:S01]  /*3180*/  @!P4 STG.E.U8 desc[UR50][R6.64+0x31], R49 ;  /* 0x000031310600c986 */ /* 0x0001e2000c101132 */
[----:B------:R-:W-:Y:S05]  /*3190*/  @P0 BRA `(.L_x_86) ;  /* 0x00000000000c0947 */ /* 0x000fea0003800000 */
[----:B------:R-:W5:Y:S02]  /*31a0*/  LDG.E.U8 R64, desc[UR50][R8.64+0x30] ;  /* 0x0000303208407981 */ /* 0x000f64000c1e1100 */
[----:B-----5:R-:W-:-:S05]  /*31b0*/  PRMT R0, R64, 0x8880, RZ ;  /* 0x0000888040007816 */ /* 0x020fca00000000ff */
[----:B------:R-:W-:-:S07]  /*31c0*/  IMAD R13, R0, R23, RZ ;  /* 0x00000017000d7224 */ /* 0x000fce00078e02ff */
.L_x_86:
[----:B------:R-:W-:Y:S05]  /*31d0*/  BSYNC B1 ;  /* 0x0000000000017941 */ /* 0x000fea0003800000 */
.L_x_85:
[----:B0-----:R-:W-:Y:S01]  /*31e0*/  @!P0 IMAD R11, R50, R22, R13 ;  /* 0x00000016320b8224 */ /* 0x001fe200078e020d */
[----:B------:R-:W-:Y:S04]  /*31f0*/  BSSY B1, `(.L_x_87) ;  /* 0x0000006000017945 */ /* 0x000fe80003800000 */
[----:B------:R0:W-:Y:S01]  /*3200*/  @!P0 STG.E.U8 desc[UR50][R4.64+0x30], R11 ;  /* 0x0000300b04008986 */ /* 0x0001e2000c101132 */
[----:B------:R-:W-:Y:S05]  /*3210*/  @P3 BRA `(.L_x_88) ;  /* 0x00000000000c3947 */ /* 0x000fea0003800000 */
[----:B------:R-:W5:Y:S02]  /*3220*/  LDG.E.U8 R64, desc[UR50][R8.64+0x31] ;  /* 0x0000313208407981 */ /* 0x000f64000c1e1100 */
[----:B-----5:R-:W-:-:S05]  /*3230*/  PRMT R0, R64, 0x8880, RZ ;  /* 0x0000888040007816 */ /* 0x020fca00000000ff */
[----:B------:R-:W-:-:S07]  /*3240*/  IMAD R13, R0, R23, RZ ;  /* 0x00000017000d7224 */ /* 0x000fce00078e02ff */
.L_x_88:
[----:B------:R-:W-:Y:S05]  /*3250*/  BSYNC B1 ;  /* 0x0000000000017941 */ /* 0x000fea0003800000 */
.L_x_87:
[----:B------:R-:W-:Y:S01]  /*3260*/  @!P3 IMAD R51, R51, R22, R13 ;  /* 0x000000163333b224 */ /* 0x000fe200078e020d */
[----:B------:R-:W-:Y:S04]  /*3270*/  BSSY B1, `(.L_x_89) ;  /* 0x0000006000017945 */ /* 0x000fe80003800000 */
[----:B------:R0:W-:Y:S01]  /*3280*/  @!P3 STG.E.U8 desc[UR50][R4.64+0x31], R51 ;  /* 0x000031330400b986 */ /* 0x0001e2000c101132 */
[----:B------:R-:W-:Y:S05]  /*3290*/  @P6 BRA `(.L_x_90) ;  /* 0x00000000000c6947 */ /* 0x000fea0003800000 */
[----:B------:R-:W5:Y:S02]  /*32a0*/  LDG.E.U8 R64, desc[UR50][R2.64+0x38] ;  /* 0x0000383202407981 */ /* 0x000f64000c1e1100 */
[----:B-----5:R-:W-:-:S05]  /*32b0*/  PRMT R0, R64, 0x8880, RZ ;  /* 0x0000888040007816 */ /* 0x020fca00000000ff */
[----:B------:R-:W-:-:S07]  /*32c0*/  IMAD R13, R0, R23, RZ ;  /* 0x00000017000d7224 */ /* 0x000fce00078e02ff */
.L_x_90:
[----:B------:R-:W-:Y:S05]  /*32d0*/  BSYNC B1 ;  /* 0x0000000000017941 */ /* 0x000fea0003800000 */
.L_x_89:
[----:B0-----:R-:W-:Y:S01]  /*32e0*/  @!P6 IMAD R11, R52, R22, R13 ;  /* 0x00000016340be224 */ /* 0x001fe200078e020d */
[----:B------:R-:W-:Y:S04]  /*32f0*/  BSSY B1, `(.L_x_91) ;  /* 0x0000006000017945 */ /* 0x000fe80003800000 */
[----:B------:R0:W-:Y:S01]  /*3300*/  @!P6 STG.E.U8 desc[UR50][R6.64+0x38], R11 ;  /* 0x0000380b0600e986 */ /* 0x0001e2000c101132 */
[----:B------:R-:W-:Y:S05]  /*3310*/  @P5 BRA `(.L_x_92) ;  /* 0x00000000000c5947 */ /* 0x000fea0003800000 */
[----:B------:R-:W5:Y:S02]  /*3320*/  LDG.E.U8 R64, desc[UR50][R2.64+0x39] ;  /* 0x0000393202407981 */ /* 0x000f64000c1e1100 */
[----:B-----5:R-:W-:-:S05]  /*3330*/  PRMT R0, R64, 0x8880, RZ ;  /* 0x0000888040007816 */ /* 0x020fca00000000ff */
[----:B------:R-:W-:-:S07]  /*3340*/  IMAD R13, R0, R23, RZ ;  /* 0x00000017000d7224 */ /* 0x000fce00078e02ff */
.L_x_92:
[----:B------:R-:W-:Y:S05]  /*3350*/  BSYNC B1 ;  /* 0x0000000000017941 */ /* 0x000fea0003800000 */
.L_x_91:
[----:B------:R-:W-:Y:S01]  /*3360*/  @!P5 IMAD R53, R53, R22, R13 ;  /* 0x000000163535d224 */ /* 0x000fe200078e020d */
[----:B------:R-:W-:Y:S04]  /*3370*/  BSSY B1, `(.L_x_93) ;  /* 0x0000006000017945 */ /* 0x000fe80003800000 */
[----:B------:R0:W-:Y:S01]  /*3380*/  @!P5 STG.E.U8 desc[UR50][R6.64+0x39], R53 ;  /* 0x000039350600d986 */ /* 0x0001e2000c101132 */
[----:B------:R-:W-:Y:S05]  /*3390*/  @P2 BRA `(.L_x_94) ;  /* 0x00000000000c2947 */ /* 0x000fea0003800000 */
[----:B------:R-:W5:Y:S02]  /*33a0*/  LDG.E.U8 R64, desc[UR50][R8.64+0x38] ;  /* 0x0000383208407981 */ /* 0x000f64000c1e1100 */
[----:B-----5:R-:W-:-:S05]  /*33b0*/  PRMT R0, R64, 0x8880, RZ ;  /* 0x0000888040007816 */ /* 0x020fca00000000ff */
[----:B------:R-:W-:-:S07]  /*33c0*/  IMAD R13, R0, R23, RZ ;  /* 0x00000017000d7224 */ /* 0x000fce00078e02ff */
.L_x_94:
[----:B------:R-:W-:Y:S05]  /*33d0*/  BSYNC B1 ;  /* 0x0000000000017941 */ /* 0x000fea0003800000 */
.L_x_93:
[----:B------:R-:W-:Y:S01]  /*33e0*/  @!P2 IMAD R3, R54, R22, R13 ;  /* 0x000000163603a224 */ /* 0x000fe200078e020d */
[----:B------:R-:W-:Y:S01]  /*33f0*/  ISETP.LT.OR P1, PT, R67, 0x9, !P1 ;  /* 0x000000094300780c */ /* 0x000fe20004f21670 */
[----:B------:R-:W-:Y:S03]  /*3400*/  BSSY B1, `(.L_x_95) ;  /* 0x0000006000017945 */ /* 0x000fe60003800000 */
[----:B------:R0:W-:Y:S09]  /*3410*/  @!P2 STG.E.U8 desc[UR50][R4.64+0x38], R3 ;  /* 0x000038030400a986 */ /* 0x0001f2000c101132 */
[----:B------:R-:W-:Y:S05]  /*3420*/  @P1 BRA `(.L_x_96) ;  /* 0x00000000000c1947 */ /* 0x000fea0003800000 */
[----:B------:R-:W5:Y:S02]  /*3430*/  LDG.E.U8 R64, desc[UR50][R8.64+0x39] ;  /* 0x0000393208407981 */ /* 0x000f64000c1e1100 */
[----:B-----5:R-:W-:-:S05]  /*3440*/  PRMT R0, R64, 0x8880, RZ ;  /* 0x0000888040007816 */ /* 0x020fca00000000ff */
[----:B------:R-:W-:-:S07]  /*3450*/  IMAD R13, R0, R23, RZ ;  /* 0x00000017000d7224 */ /* 0x000fce00078e02ff */
.L_x_96:
[----:B------:R-:W-:Y:S05]  /*3460*/  BSYNC B1 ;  /* 0x0000000000017941 */ /* 0x000fea0003800000 */
.L_x_95:
[----:B------:R-:W-:Y:S01]  /*3470*/  IMAD R13, R55, R22, R13 ;  /* 0x00000016370d7224 */ /* 0x000fe200078e020d */
[----:B------:R-:W-:Y:S06]  /*3480*/  @P1 BRA `(.L_x_97) ;  /* 0x0000000400c81947 */ /* 0x000fec0003800000 */
[----:B------:R0:W-:Y:S01]  /*3490*/  STG.E.U8 desc[UR50][R4.64+0x39], R13 ;  /* 0x0000390d04007986 */ /* 0x0001e2000c101132 */
[----:B------:R-:W-:Y:S05]  /*34a0*/  BRA `(.L_x_97) ;  /* 0x0000000400c07947 */ /* 0x000fea0003800000 */
.L_x_32:
[C---:B------:R-:W-:Y:S02]  /*34b0*/  ISETP.GE.AND P3, PT, R69.reuse, 0x1, PT ;  /* 0x000000014500780c */ /* 0x040fe40003f66270 */
[----:B------:R-:W-:Y:S02]  /*34c0*/  ISETP.GE.AND P4, PT, R69, 0x2, PT ;  /* 0x000000024500780c */ /* 0x000fe40003f86270 */
[C---:B------:R-:W-:Y:S02]  /*34d0*/  ISETP.LT.OR P0, PT, R67.reuse, 0x1, !P3 ;  /* 0x000000014300780c */ /* 0x040fe40005f01670 */
[C---:B------:R-:W-:Y:S02]  /*34e0*/  ISETP.LT.OR P5, PT, R67.reuse, 0x1, !P4 ;  /* 0x000000014300780c */ /* 0x040fe400067a1670 */
[----:B------:R-:W-:Y:S02]  /*34f0*/  ISETP.LT.OR P3, PT, R67, 0x9, !P3 ;  /* 0x000000094300780c */ /* 0x000fe40005f61670 */
[----:B------:R-:W-:-:S02]  /*3500*/  ISETP.GE.AND P6, PT, R69, 0x9, PT ;  /* 0x000000094500780c */ /* 0x000fc40003fc6270 */
[----:B------:R-:W-:Y:S02]  /*3510*/  ISETP.LT.OR P4, PT, R67, 0x9, !P4 ;  /* 0x000000094300780c */ /* 0x000fe40006781670 */
[----:B------:R-:W-:Y:S02]  /*3520*/  ISETP.GE.AND P1, PT, R69, 0xa, PT ;  /* 0x0000000a4500780c */ /* 0x000fe40003f26270 */
[C---:B------:R-:W-:Y:S01]  /*3530*/  ISETP.LT.OR P2, PT, R67.reuse, 0x1, !P6 ;  /* 0x000000014300780c */ /* 0x040fe20007741670 */
[-C--:B------:R-:W-:Y:S01]  /*3540*/  @!P0 IMAD R3, R24, R22.reuse, RZ ;  /* 0x0000001618038224 */ /* 0x080fe200078e02ff */
[----:B------:R-:W-:Y:S01]  /*3550*/  ISETP.LT.OR P6, PT, R67, 0x9, !P6 ;  /* 0x000000094300780c */ /* 0x000fe200077c1670 */
[-C--:B------:R-:W-:Y:S02]  /*3560*/  @!P5 IMAD R25, R25, R22.reuse, RZ ;  /* 0x000000161919d224 */ /* 0x080fe400078e02ff */
[----:B------:R-:W-:Y:S01]  /*3570*/  @!P3 IMAD R9, R26, R22, RZ ;  /* 0x000000161a09b224 */ /* 0x000fe200078e02ff */
[----:B------:R0:W-:Y:S01]  /*3580*/  @!P0 STG.E.U8 desc[UR50][R6.64], R3 ;  /* 0x0000000306008986 */ /* 0x0001e2000c101132 */
[----:B------:R-:W-:-:S02]  /*3590*/  ISETP.LT.OR P0, PT, R67, 0x1, !P1 ;  /* 0x000000014300780c */ /* 0x000fc40004f01670 */
[-C--:B------:R-:W-:Y:S01]  /*35a0*/  @!P4 IMAD R27, R27, R22.reuse, RZ ;  /* 0x000000161b1bc224 */ /* 0x080fe200078e02ff */
[----:B------:R-:W-:Y:S01]  /*35b0*/  @!P5 STG.E.U8 desc[UR50][R6.64+0x1], R25 ;  /* 0x000001190600d986 */ /* 0x000fe2000c101132 */
[----:B------:R-:W-:Y:S02]  /*35c0*/  ISETP.LT.OR P1, PT, R67, 0x9, !P1 ;  /* 0x000000094300780c */ /* 0x000fe40004f21670 */
[----:B------:R-:W-:Y:S01]  /*35d0*/  @!P2 IMAD R11, R28, R22, RZ ;  /* 0x000000161c0ba224 */ /* 0x000fe200078e02ff */
[----:B------:R1:W-:Y:S01]  /*35e0*/  @!P3 STG.E.U8 desc[UR50][R4.64], R9 ;  /* 0x000000090400b986 */ /* 0x0003e2000c101132 */
[----:B------:R-:W-:-:S03]  /*35f0*/  ISETP.GE.AND P3, PT, R69, 0x12, PT ;  /* 0x000000124500780c */ /* 0x000fc60003f66270 */
[----:B------:R-:W-:Y:S01]  /*3600*/  @!P4 STG.E.U8 desc[UR50][R4.64+0x1], R27 ;  /* 0x0000011b0400c986 */ /* 0x000fe2000c101132 */
[----:B------:R-:W-:Y:S01]  /*3610*/  ISETP.GE.AND P4, PT, R69, 0x11, PT ;  /* 0x000000114500780c */ /* 0x000fe20003f86270 */
[-C--:B------:R-:W-:Y:S01]  /*3620*/  @!P0 IMAD R29, R29, R22.reuse, RZ ;  /* 0x000000161d1d8224 */ /* 0x080fe200078e02ff */
[C---:B------:R-:W-:Y:S01]  /*3630*/  ISETP.LT.OR P5, PT, R67.reuse, 0x1, !P3 ;  /* 0x000000014300780c */ /* 0x040fe20005fa1670 */
[----:B------:R2:W-:Y:S01]  /*3640*/  @!P2 STG.E.U8 desc[UR50][R6.64+0x8], R11 ;  /* 0x0000080b0600a986 */ /* 0x0005e2000c101132 */
[-C--:B0-----:R-:W-:Y:S01]  /*3650*/  @!P6 IMAD R3, R30, R22.reuse, RZ ;  /* 0x000000161e03e224 */ /* 0x081fe200078e02ff */
[----:B------:R-:W-:Y:S01]  /*3660*/  ISETP.LT.OR P2, PT, R67, 0x1, !P4 ;  /* 0x000000014300780c */ /* 0x000fe20006741670 */
[----:B------:R-:W-:Y:S01]  /*3670*/  @!P1 IMAD R31, R31, R22, RZ ;  /* 0x000000161f1f9224 */ /* 0x000fe200078e02ff */
[----:B------:R-:W-:Y:S01]  /*3680*/  @!P0 STG.E.U8 desc[UR50][R6.64+0x9], R29 ;  /* 0x0000091d06008986 */ /* 0x000fe2000c101132 */
[----:B------:R-:W-:Y:S02]  /*3690*/  ISETP.GE.AND P0, PT, R69, 0x19, PT ;  /* 0x000000194500780c */ /* 0x000fe40003f06270 */
[C---:B------:R-:W-:Y:S01]  /*36a0*/  ISETP.LT.OR P3, PT, R67.reuse, 0x9, !P3 ;  /* 0x000000094300780c */ /* 0x040fe20005f61670 */
[----:B------:R0:W-:Y:S01]  /*36b0*/  @!P6 STG.E.U8 desc[UR50][R4.64+0x8], R3 ;  /* 0x000008030400e986 */ /* 0x0001e2000c101132 */
[----:B------:R-:W-:-:S02]  /*36c0*/  ISETP.LT.OR P4, PT, R67, 0x9, !P4 ;  /* 0x000000094300780c */ /* 0x000fc40006781670 */
[----:B------:R-:W-:Y:S01]  /*36d0*/  ISETP.LT.OR P6, PT, R67, 0x1, !P0 ;  /* 0x000000014300780c */ /* 0x000fe200047c1670 */
[-C--:B------:R-:W-:Y:S01]  /*36e0*/  @!P5 IMAD R33, R33, R22.reuse, RZ ;  /* 0x000000162121d224 */ /* 0x080fe200078e02ff */
[----:B------:R-:W-:Y:S01]  /*36f0*/  @!P1 STG.E.U8 desc[UR50][R4.64+0x9], R31 ;  /* 0x0000091f04009986 */ /* 0x000fe2000c101132 */
[----:B------:R-:W-:Y:S01]  /*3700*/  ISETP.GE.AND P1, PT, R69, 0x1a, PT ;  /* 0x0000001a4500780c */ /* 0x000fe20003f26270 */
[-C--:B-1----:R-:W-:Y:S01]  /*3710*/  @!P2 IMAD R9, R32, R22.reuse, RZ ;  /* 0x000000162009a224 */ /* 0x082fe200078e02ff */
[C---:B------:R-:W-:Y:S01]  /*3720*/  ISETP.LT.OR P0, PT, R67.reuse, 0x9, !P0 ;  /* 0x000000094300780c */ /* 0x040fe20004701670 */
[----:B------:R-:W-:Y:S01]  /*3730*/  @!P5 STG.E.U8 desc[UR50][R6.64+0x11], R33 ;  /* 0x000011210600d986 */ /* 0x000fe2000c101132 */
[----:B------:R-:W-:Y:S02]  /*3740*/  ISETP.LT.OR P5, PT, R67, 0x1, !P1 ;  /* 0x000000014300780c */ /* 0x000fe40004fa1670 */
[-C--:B------:R-:W-:Y:S01]  /*3750*/  @!P3 IMAD R35, R35, R22.reuse, RZ ;  /* 0x000000162323b224 */ /* 0x080fe200078e02ff */
[----:B------:R1:W-:Y:S01]  /*3760*/  @!P2 STG.E.U8 desc[UR50][R6.64+0x10], R9 ;  /* 0x000010090600a986 */ /* 0x0003e2000c101132 */
[-C--:B--2---:R-:W-:Y:S01]  /*3770*/  @!P4 IMAD R11, R34, R22.reuse, RZ ;  /* 0x00000016220bc224 */ /* 0x084fe200078e02ff */
[----:B------:R-:W-:Y:S01]  /*3780*/  ISETP.GE.AND P2, PT, R69, 0x21, PT ;  /* 0x000000214500780c */ /* 0x000fe20003f46270 */
[----:B0-----:R-:W-:Y:S01]  /*3790*/  @!P6 IMAD R3, R36, R22, RZ ;  /* 0x000000162403e224 */ /* 0x001fe200078e02ff */
[----:B------:R-:W-:Y:S01]  /*37a0*/  @!P3 STG.E.U8 desc[UR50][R4.64+0x11], R35 ;  /* 0x000011230400b986 */ /* 0x000fe2000c101132 */
[----:B------:R-:W-:-:S02]  /*37b0*/  ISETP.LT.OR P1, PT, R67, 0x9, !P1 ;  /* 0x000000094300780c */ /* 0x000fc40004f21670 */
[----:B------:R-:W-:Y:S01]  /*37c0*/  ISETP.GE.AND P3, PT, R69, 0x22, PT ;  /* 0x000000224500780c */ /* 0x000fe20003f66270 */
[----:B------:R0:W-:Y:S01]  /*37d0*/  @!P4 STG.E.U8 desc[UR50][R4.64+0x10], R11 ;  /* 0x0000100b0400c986 */ /* 0x0001e2000c101132 */
[----:B------:R-:W-:Y:S01]  /*37e0*/  ISETP.LT.OR P4, PT, R67, 0x1, !P2 ;  /* 0x000000014300780c */ /* 0x000fe20005781670 */
[-C--:B------:R-:W-:Y:S01]  /*37f0*/  @!P5 IMAD R37, R37, R22.reuse, RZ ;  /* 0x000000162525d224 */ /* 0x080fe200078e02ff */
[C---:B------:R-:W-:Y:S01]  /*3800*/  ISETP.LT.OR P2, PT, R67.reuse, 0x9, !P2 ;  /* 0x000000094300780c */ /* 0x040fe20005741670 */
[----:B------:R2:W-:Y:S01]  /*3810*/  @!P6 STG.E.U8 desc[UR50][R6.64+0x18], R3 ;  /* 0x000018030600e986 */ /* 0x0005e2000c101132 */
[C---:B------:R-:W-:Y:S01]  /*3820*/  ISETP.LT.OR P6, PT, R67.reuse, 0x1, !P3 ;  /* 0x000000014300780c */ /* 0x040fe20005fc1670 */
[-C--:B-1----:R-:W-:Y:S01]  /*3830*/  @!P0 IMAD R9, R38, R22.reuse, RZ ;  /* 0x0000001626098224 */ /* 0x082fe200078e02ff */
[----:B------:R-:W-:Y:S01]  /*3840*/  ISETP.LT.OR P3, PT, R67, 0x9, !P3 ;  /* 0x000000094300780c */ /* 0x000fe20005f61670 */
[----:B------:R-:W-:Y:S02]  /*3850*/  @!P5 STG.E.U8 desc[UR50][R6.64+0x19], R37 ;  /* 0x000019250600d986 */ /* 0x000fe4000c101132 */
[----:B------:R-:W-:-:S02]  /*3860*/  @!P1 IMAD R39, R39, R22, RZ ;  /* 0x0000001627279224 */ /* 0x000fc400078e02ff */
[----:B------:R1:W-:Y:S01]  /*3870*/  @!P0 STG.E.U8 desc[UR50][R4.64+0x18], R9 ;  /* 0x0000180904008986 */ /* 0x0003e2000c101132 */
[C---:B------:R-:W-:Y:S01]  /*3880*/  ISETP.GE.AND P0, PT, R69.reuse, 0x29, PT ;  /* 0x000000294500780c */ /* 0x040fe20003f06270 */
[-C--:B0-----:R-:W-:Y:S02]  /*3890*/  @!P4 IMAD R11, R40, R22.reuse, RZ ;  /* 0x00000016280bc224 */ /* 0x081fe400078e02ff */
[----:B------:R-:W-:Y:S01]  /*38a0*/  @!P1 STG.E.U8 desc[UR50][R4.64+0x19], R39 ;  /* 0x0000192704009986 */ /* 0x000fe2000c101132 */
[----:B------:R-:W-:Y:S01]  /*38b0*/  ISETP.GE.AND P1, PT, R69, 0x2a, PT ;  /* 0x0000002a4500780c */ /* 0x000fe20003f26270 */
[-C--:B------:R-:W-:Y:S02]  /*38c0*/  @!P6 IMAD R41, R41, R22.reuse, RZ ;  /* 0x000000162929e224 */ /* 0x080fe400078e02ff */
[-C--:B--2---:R-:W-:Y:S01]  /*38d0*/  @!P2 IMAD R3, R42, R22.reuse, RZ ;  /* 0x000000162a03a224 */ /* 0x084fe200078e02ff */
[----:B------:R-:W-:Y:S01]  /*38e0*/  @!P4 STG.E.U8 desc[UR50][R6.64+0x20], R11 ;  /* 0x0000200b0600c986 */ /* 0x000fe2000c101132 */
[----:B------:R-:W-:Y:S01]  /*38f0*/  ISETP.LT.OR P4, PT, R67, 0x1, !P0 ;  /* 0x000000014300780c */ /* 0x000fe20004781670 */
[----:B------:R-:W-:Y:S01]  /*3900*/  @!P3 IMAD R43, R43, R22, RZ ;  /* 0x000000162b2bb224 */ /* 0x000fe200078e02ff */
[----:B------:R-:W-:Y:S01]  /*3910*/  ISETP.LT.OR P5, PT, R67, 0x1, !P1 ;  /* 0x000000014300780c */ /* 0x000fe20004fa1670 */
[----:B------:R-:W-:Y:S01]  /*3920*/  @!P6 STG.E.U8 desc[UR50][R6.64+0x21], R41 ;  /* 0x000021290600e986 */ /* 0x000fe2000c101132 */
[----:B------:R-:W-:-:S02]  /*3930*/  ISETP.GE.AND P6, PT, R69, 0x31, PT ;  /* 0x000000314500780c */ /* 0x000fc40003fc6270 */
[C---:B------:R-:W-:Y:S01]  /*3940*/  ISETP.LT.OR P0, PT, R67.reuse, 0x9, !P0 ;  /* 0x000000094300780c */ /* 0x040fe20004701670 */
[----:B------:R0:W-:Y:S01]  /*3950*/  @!P2 STG.E.U8 desc[UR50][R4.64+0x20], R3 ;  /* 0x000020030400a986 */ /* 0x0001e2000c101132 */
[C---:B------:R-:W-:Y:S02]  /*3960*/  ISETP.LT.OR P1, PT, R67.reuse, 0x9, !P1 ;  /* 0x000000094300780c */ /* 0x040fe40004f21670 */
[----:B------:R-:W-:Y:S01]  /*3970*/  ISETP.LT.OR P2, PT, R67, 0x1, !P6 ;  /* 0x000000014300780c */ /* 0x000fe20007741670 */
[----:B------:R-:W-:Y:S01]  /*3980*/  @!P3 STG.E.U8 desc[UR50][R4.64+0x21], R43 ;  /* 0x0000212b0400b986 */ /* 0x000fe2000c101132 */
[----:B------:R-:W-:Y:S01]  /*3990*/  ISETP.GE.AND P3, PT, R69, 0x32, PT ;  /* 0x000000324500780c */ /* 0x000fe20003f66270 */
[-C--:B-1----:R-:W-:Y:S01]  /*39a0*/  @!P4 IMAD R9, R44, R22.reuse, RZ ;  /* 0x000000162c09c224 */ /* 0x082fe200078e02ff */
[----:B------:R-:W-:Y:S01]  /*39b0*/  ISETP.LT.OR P6, PT, R67, 0x9, !P6 ;  /* 0x000000094300780c */ /* 0x000fe200077c1670 */
[----:B------:R-:W-:-:S03]  /*39c0*/  @!P5 IMAD R45, R45, R22, RZ ;  /* 0x000000162d2dd224 */ /* 0x000fc600078e02ff */
[----:B------:R1:W-:Y:S01]  /*39d0*/  @!P4 STG.E.U8 desc[UR50][R6.64+0x28], R9 ;  /* 0x000028090600c986 */ /* 0x0003e2000c101132 */
[-C--:B0-----:R-:W-:Y:S01]  /*39e0*/  @!P0 IMAD R3, R46, R22.reuse, RZ ;  /* 0x000000162e038224 */ /* 0x081fe200078e02ff */
[----:B------:R-:W-:Y:S01]  /*39f0*/  ISETP.GE.AND P4, PT, R69, 0x3a, PT ;  /* 0x0000003a4500780c */ /* 0x000fe20003f86270 */
[-C--:B------:R-:W-:Y:S01]  /*3a00*/  @!P1 IMAD R47, R47, R22.reuse, RZ ;  /* 0x000000162f2f9224 */ /* 0x080fe200078e02ff */
[----:B------:R-:W-:Y:S01]  /*3a10*/  @!P5 STG.E.U8 desc[UR50][R6.64+0x29], R45 ;  /* 0x0000292d0600d986 */ /* 0x000fe2000c101132 */
[-C--:B------:R-:W-:Y:S01]  /*3a20*/  @!P2 IMAD R11, R48, R22.reuse, RZ ;  /* 0x00000016300ba224 */ /* 0x080fe200078e02ff */
[----:B------:R-:W-:Y:S02]  /*3a30*/  ISETP.GE.AND P5, PT, R69, 0x39, PT ;  /* 0x000000394500780c */ /* 0x000fe40003fa6270 */
[----:B------:R0:W-:Y:S01]  /*3a40*/  @!P0 STG.E.U8 desc[UR50][R4.64+0x28], R3 ;  /* 0x0000280304008986 */ /* 0x0001e2000c101132 */
[C---:B------:R-:W-:Y:S02]  /*3a50*/  ISETP.LT.OR P0, PT, R67.reuse, 0x1, !P3 ;  /* 0x000000014300780c */ /* 0x040fe40005f01670 */
[C---:B------:R-:W-:Y:S01]  /*3a60*/  ISETP.LT.OR P3, PT, R67.reuse, 0x9, !P3 ;  /* 0x000000094300780c */ /* 0x040fe20005f61670 */
[----:B------:R-:W-:Y:S01]  /*3a70*/  @!P1 STG.E.U8 desc[UR50][R4.64+0x29], R47 ;  /* 0x0000292f04009986 */ /* 0x000fe2000c101132 */
[C---:B------:R-:W-:Y:S01]  /*3a80*/  ISETP.LT.OR P1, PT, R67.reuse, 0x1, !P5 ;  /* 0x000000014300780c */ /* 0x040fe20006f21670 */
[----:B-1----:R-:W-:Y:S01]  /*3a90*/  @!P6 IMAD R9, R50, R22, RZ ;  /* 0x000000163209e224 */ /* 0x002fe200078e02ff */
[C---:B------:R-:W-:Y:S01]  /*3aa0*/  ISETP.LT.OR P5, PT, R67.reuse, 0x9, !P5 ;  /* 0x000000094300780c */ /* 0x040fe20006fa1670 */
[----:B------:R1:W-:Y:S01]  /*3ab0*/  @!P2 STG.E.U8 desc[UR50][R6.64+0x30], R11 ;  /* 0x0000300b0600a986 */ /* 0x0003e2000c101132 */
[----:B------:R-:W-:-:S02]  /*3ac0*/  ISETP.LT.OR P2, PT, R67, 0x1, !P4 ;  /* 0x000000014300780c */ /* 0x000fc40006741670 */
[----:B------:R-:W-:-:S03]  /*3ad0*/  ISETP.LT.OR P4, PT, R67, 0x9, !P4 ;  /* 0x000000094300780c */ /* 0x000fc60006781670 */
[-C--:B------:R-:W-:Y:S02]  /*3ae0*/  @!P0 IMAD R49, R49, R22.reuse, RZ ;  /* 0x0000001631318224 */ /* 0x080fe400078e02ff */
[-C--:B------:R-:W-:Y:S02]  /*3af0*/  @!P3 IMAD R51, R51, R22.reuse, RZ ;  /* 0x000000163333b224 */ /* 0x080fe400078e02ff */
[-C--:B0-----:R-:W-:Y:S01]  /*3b00*/  @!P1 IMAD R3, R52, R22.reuse, RZ ;  /* 0x0000001634039224 */ /* 0x081fe200078e02ff */
[----:B------:R0:W-:Y:S01]  /*3b10*/  @!P0 STG.E.U8 desc[UR50][R6.64+0x31], R49 ;  /* 0x0000313106008986 */ /* 0x0001e2000c101132 */
[-C--:B-1----:R-:W-:Y:S02]  /*3b20*/  @!P5 IMAD R11, R54, R22.reuse, RZ ;  /* 0x00000016360bd224 */ /* 0x082fe400078e02ff */
[-C--:B------:R-:W-:Y:S01]  /*3b30*/  @!P2 IMAD R53, R53, R22.reuse, RZ ;  /* 0x000000163535a224 */ /* 0x080fe200078e02ff */
[----:B------:R0:W-:Y:S01]  /*3b40*/  @!P6 STG.E.U8 desc[UR50][R4.64+0x30], R9 ;  /* 0x000030090400e986 */ /* 0x0001e2000c101132 */
[----:B------:R-:W-:-:S03]  /*3b50*/  @!P4 IMAD R55, R55, R22, RZ ;  /* 0x000000163737c224 */ /* 0x000fc600078e02ff */
[----:B------:R0:W-:Y:S04]  /*3b60*/  @!P3 STG.E.U8 desc[UR50][R4.64+0x31], R51 ;  /* 0x000031330400b986 */ /* 0x0001e8000c101132 */
[----:B------:R0:W-:Y:S04]  /*3b70*/  @!P1 STG.E.U8 desc[UR50][R6.64+0x38], R3 ;  /* 0x0000380306009986 */ /* 0x0001e8000c101132 */
[----:B------:R0:W-:Y:S04]  /*3b80*/  @!P2 STG.E.U8 desc[UR50][R6.64+0x39], R53 ;  /* 0x000039350600a986 */ /* 0x0001e8000c101132 */
[----:B------:R0:W-:Y:S04]  /*3b90*/  @!P5 STG.E.U8 desc[UR50][R4.64+0x38], R11 ;  /* 0x0000380b0400d986 */ /* 0x0001e8000c101132 */
[----:B------:R0:W-:Y:S02]  /*3ba0*/  @!P4 STG.E.U8 desc[UR50][R4.64+0x39], R55 ;  /* 0x000039370400c986 */ /* 0x0001e4000c101132 */
.L_x_97:
[----:B------:R-:W-:Y:S05]  /*3bb0*/  BSYNC B0 ;  /* 0x0000000000007941 */ /* 0x000fea0003800000 */
.L_x_31:
[----:B------:R-:W-:Y:S01]  /*3bc0*/  IMAD.U32 R2, RZ, RZ, UR36 ;  /* 0x00000024ff027e24 */ /* 0x000fe2000f8e00ff */
[----:B------:R-:W-:Y:S01]  /*3bd0*/  ULDC.64 UR4, c[0x0][0x650] ;  /* 0x0001940000047ab9 */ /* 0x000fe20000000a00 */
[----:B------:R-:W-:Y:S01]  /*3be0*/  IMAD.U32 R0, RZ, RZ, UR40 ;  /* 0x00000028ff007e24 */ /* 0x000fe2000f8e00ff */
[----:B------:R1:W-:Y:S01]  /*3bf0*/  SYNCS.ARRIVE.TRANS64.A1T0 RZ, [R62+UR45], RZ ;  /* 0x000000ff3eff79a7 */ /* 0x0003e2000810002d */
[----:B0-----:R-:W-:Y:S01]  /*3c00*/  IMAD.U32 R3, RZ, RZ, UR37 ;  /* 0x00000025ff037e24 */ /* 0x001fe2000f8e00ff */
[C---:B------:R-:W-:Y:S01]  /*3c10*/  LEA R16, P0, R2.reuse, R16, 0x1 ;  /* 0x0000001002107211 */ /* 0x040fe200078008ff */
[----:B------:R-:W-:Y:S02]  /*3c20*/  IMAD.MOV.U32 R19, RZ, RZ, -0x1 ;  /* 0xffffffffff137424 */ /* 0x000fe400078e00ff */
[----:B------:R-:W-:Y:S01]  /*3c30*/  IMAD.MOV.U32 R18, RZ, RZ, -0x1 ;  /* 0xffffffffff127424 */ /* 0x000fe200078e00ff */
[----:B------:R-:W-:Y:S01]  /*3c40*/  LEA.HI.X R17, R2, R17, R0, 0x1, P0 ;  /* 0x0000001102117211 */ /* 0x000fe200000f0c00 */
[----:B------:R-:W-:Y:S01]  /*3c50*/  IMAD.MOV.U32 R2, RZ, RZ, -0x1 ;  /* 0xffffffffff027424 */ /* 0x000fe200078e00ff */
[----:B------:R-:W-:-:S02]  /*3c60*/  ISETP.GE.U32.AND P0, PT, R16, UR4, PT ;  /* 0x0000000410007c0c */ /* 0x000fc4000bf06070 */
[----:B------:R-:W-:Y:S02]  /*3c70*/  PRMT R0, RZ, 0x7610, R0 ;  /* 0x00007610ff007816 */ /* 0x000fe40000000000 */
[----:B------:R-:W-:-:S13]  /*3c80*/  ISETP.GE.U32.AND.EX P0, PT, R17, UR5, PT, P0 ;  /* 0x0000000511007c0c */ /* 0x000fda000bf06100 */
[----:B-1----:R-:W-:Y:S05]  /*3c90*/  @P0 BRA `(.L_x_98) ;  /* 0x00000004008c0947 */ /* 0x002fea0003800000 */
[----:B------:R-:W0:Y:S01]  /*3ca0*/  S2UR UR7, SR_CTAID.X ;  /* 0x00000000000779c3 */ /* 0x000e220000002500 */
[----:B------:R-:W-:Y:S01]  /*3cb0*/  ULDC.64 UR4, c[0x0][0x628] ;  /* 0x00018a0000047ab9 */ /* 0x000fe20000000a00 */
[----:B------:R-:W-:Y:S01]  /*3cc0*/  ULDC UR6, c[0x0][0x150] ;  /* 0x0000540000067ab9 */ /* 0x000fe20000000800 */
[----:B------:R-:W-:Y:S01]  /*3cd0*/  ISETP.NE.U32.AND P0, PT, RZ, UR4, PT ;  /* 0x00000004ff007c0c */ /* 0x000fe2000bf05070 */
[----:B------:R-:W-:Y:S01]  /*3ce0*/  ULDC UR15, c[0x0][0x630] ;  /* 0x00018c00000f7ab9 */ /* 0x000fe20000000800 */
[C---:B------:R-:W-:Y:S01]  /*3cf0*/  R2UR UR16, R16.reuse ;  /* 0x00000000101072ca */ /* 0x040fe200000e0000 */
[----:B------:R-:W-:Y:S01]  /*3d00*/  ULDC UR18, c[0x0][0x154] ;  /* 0x0000550000127ab9 */ /* 0x000fe20000000800 */
[----:B------:R-:W-:Y:S01]  /*3d10*/  ISETP.NE.AND.EX P0, PT, RZ, UR5, PT, P0 ;  /* 0x00000005ff007c0c */ /* 0x000fe2000bf05300 */
[----:B------:R-:W1:Y:S01]  /*3d20*/  S2UR UR19, SR_CTAID.Y ;  /* 0x00000000001379c3 */ /* 0x000e620000002600 */
[----:B------:R-:W-:Y:S02]  /*3d30*/  R2UR UR17, R17 ;  /* 0x00000000111172ca */ /* 0x000fe400000e0000 */
[----:B------:R-:W-:-:S02]  /*3d40*/  R2UR UR12, R16 ;  /* 0x00000000100c72ca */ /* 0x000fc400000e0000 */
[----:B------:R-:W-:Y:S02]  /*3d50*/  R2UR UR13, R17 ;  /* 0x00000000110d72ca */ /* 0x000fe400000e0000 */
[----:B0-----:R-:W-:-:S05]  /*3d60*/  I2FP.F32.U32 R0, UR7 ;  /* 0x0000000700007c45 */ /* 0x001fca0008201000 */
[----:B------:R-:W-:-:S04]  /*3d70*/  FMUL R0, R0, UR6 ;  /* 0x0000000600007c20 */ /* 0x000fc80008400000 */
[----:B------:R0:W0:Y:S01]  /*3d80*/  F2I.U32.TRUNC.NTZ R2, R0 ;  /* 0x0000000000027305 */ /* 0x000022000020f000 */
[----:B-1----:R-:W-:Y:S05]  /*3d90*/  @!P0 BRA `(.L_x_99) ;  /* 0x0000000000308947 */ /* 0x002fea0003800000 */
        /* <DEDUP_REMOVED lines=12> */
.L_x_99:
[----:B------:R-:W-:Y:S01]  /*3e60*/  USHF.R.U64 UR6, UR12, UR15, UR13 ;  /* 0x0000000f0c067299 */ /* 0x000fe2000800120d */
[----:B0-----:R-:W-:Y:S01]  /*3e70*/  I2FP.F32.U32 R0, UR19 ;  /* 0x0000001300007c45 */ /* 0x001fe20008201000 */
[----:B------:R-:W-:Y:S01]  /*3e80*/  USHF.R.U32.HI UR4, URZ, UR15, UR13 ;  /* 0x0000000f3f047299 */ /* 0x000fe2000801160d */
[----:B------:R-:W-:Y:S01]  /*3e90*/  R2UR UR14, R2 ;  /* 0x00000000020e72ca */ /* 0x000fe200000e0000 */
[----:B------:R-:W-:Y:S02]  /*3ea0*/  UIADD3 UR9, UP0, URZ, -UR6, URZ ;  /* 0x800000063f097290 */ /* 0x000fe4000ff1e03f */
[----:B------:R-:W-:Y:S01]  /*3eb0*/  FMUL R0, R0, UR18 ;  /* 0x0000001200007c20 */ /* 0x000fe20008400000 */
[----:B------:R-:W-:Y:S01]  /*3ec0*/  ULDC.64 UR12, c[0x0][0x620] ;  /* 0x00018800000c7ab9 */ /* 0x000fe20000000a00 */
[----:B------:R-:W-:Y:S01]  /*3ed0*/  UIADD3.X UR4, URZ, ~UR4, URZ, UP0, !UPT ;  /* 0x800000043f047290 */ /* 0x000fe200087fe43f */
[----:B------:R-:W-:Y:S01]  /*3ee0*/  UMOV UR10, UR16 ;  /* 0x00000010000a7c82 */ /* 0x000fe20008000000 */
[----:B------:R-:W-:-:S02]  /*3ef0*/  UMOV UR11, UR17 ;  /* 0x00000011000b7c82 */ /* 0x000fc40008000000 */
[----:B------:R-:W0:Y:S01]  /*3f00*/  F2I.U32.TRUNC.NTZ R0, R0 ;  /* 0x0000000000007305 */ /* 0x000e22000020f000 */
[----:B------:R-:W-:Y:S02]  /*3f10*/  UIMAD UR4, UR4, UR12, URZ ;  /* 0x0000000c040472a4 */ /* 0x000fe4000f8e023f */
        /* <DEDUP_REMOVED lines=9> */
[----:B------:R-:W-:Y:S01]  /*3fb0*/  USHF.R.U64 UR12, UR10, UR13, UR11 ;  /* 0x0000000d0a0c7299 */ /* 0x000fe2000800120b */
[----:B0-----:R-:W-:Y:S01]  /*3fc0*/  R2UR UR16, R0 ;  /* 0x00000000001072ca */ /* 0x001fe200000e0000 */
[----:B------:R-:W-:Y:S01]  /*3fd0*/  USHF.R.U32.HI UR10, URZ, UR13, UR11 ;  /* 0x0000000d3f0a7299 */ /* 0x000fe2000801160b */
[----:B------:R-:W-:Y:S01]  /*3fe0*/  ISETP.NE.AND.EX P0, PT, RZ, UR5, PT, P0 ;  /* 0x00000005ff007c0c */ /* 0x000fe2000bf05300 */
[----:B------:R-:W-:Y:S01]  /*3ff0*/  ULDC UR17, c[0x0][0x608] ;  /* 0x0001820000117ab9 */ /* 0x000fe20000000800 */
[----:B------:R-:W-:-:S02]  /*4000*/  ULOP3.LUT UR23, URZ, UR18, URZ, 0x33, !UPT ;  /* 0x000000123f177292 */ /* 0x000fc4000f8e333f */
[----:B------:R-:W-:Y:S02]  /*4010*/  USHF.R.U64 UR18, UR12, UR17, UR10 ;  /* 0x000000110c127299 */ /* 0x000fe4000800120a */
[----:B------:R-:W-:Y:S01]  /*4020*/  USHF.R.U32.HI UR10, URZ, UR17, UR10 ;  /* 0x000000113f0a7299 */ /* 0x000fe2000801160a */
[----:B------:R-:W-:Y:S01]  /*4030*/  UMOV UR20, 0x1 ;  /* 0x0000000100147882 */ /* 0x000fe20000000000 */
[----:B------:R-:W-:Y:S02]  /*4040*/  UIADD3 UR14, -UR14, URZ, URZ ;  /* 0x0000003f0e0e7290 */ /* 0x000fe4000fffe13f */
[----:B------:R-:W-:Y:S02]  /*4050*/  USHF.L.U32 UR13, UR20, UR22, URZ ;  /* 0x00000016140d7299 */ /* 0x000fe4000800063f */
[----:B------:R-:W-:Y:S01]  /*4060*/  USHF.R.U64 UR20, UR18, UR22, UR10 ;  /* 0x0000001612147299 */ /* 0x000fe2000800120a */
[----:B------:R-:W-:Y:S01]  /*4070*/  ULDC UR15, c[0x0][0x144] ;  /* 0x00005100000f7ab9 */ /* 0x000fe20000000800 */
[----:B------:R-:W-:Y:S01]  /*4080*/  ULDC UR8, c[0x0][0x600] ;  /* 0x0001800000087ab9 */ /* 0x000fe20000000800 */
[----:B------:R-:W-:-:S02]  /*4090*/  UIADD3 UR21, -UR16, URZ, URZ ;  /* 0x0000003f10157290 */ /* 0x000fc4000fffe13f */
[----:B------:R-:W-:Y:S02]  /*40a0*/  USHF.R.U32.HI UR17, URZ, UR22, UR10 ;  /* 0x000000163f117299 */ /* 0x000fe4000801160a */
[----:B------:R-:W-:Y:S02]  /*40b0*/  UIADD3 UR9, UR8, -0x1, URZ ;  /* 0xffffffff08097890 */ /* 0x000fe4000fffe03f */
        /* <DEDUP_REMOVED lines=16> */
.L_x_100:
[----:B------:R-:W-:Y:S01]  /*41c0*/  UISETP.NE.AND UP0, UPT, UR39, URZ, UPT ;  /* 0x0000003f2700728c */ /* 0x000fe2000bf05270 */
[----:B------:R-:W-:Y:S01]  /*41d0*/  IMAD.MOV.U32 R0, RZ, RZ, 0x1 ;  /* 0x00000001ff007424 */ /* 0x000fe200078e00ff */
[----:B------:R-:W-:Y:S01]  /*41e0*/  USHF.R.U64 UR4, UR16, UR24, UR17 ;  /* 0x0000001810047299 */ /* 0x000fe20008001211 */
[----:B------:R-:W-:Y:S01]  /*41f0*/  IMAD.U32 R2, RZ, RZ, UR6 ;  /* 0x00000006ff027e24 */ /* 0x000fe2000f8e00ff */
[----:B------:R-:W-:Y:S02]  /*4200*/  ULOP3.LUT UR18, UR18, UR23, URZ, 0xc0, !UPT ;  /* 0x0000001712127292 */ /* 0x000fe4000f8ec03f */
[----:B------:R-:W-:Y:S02]  /*4210*/  UIADD3 UR5, -UR4, URZ, URZ ;  /* 0x0000003f04057290 */ /* 0x000fe4000fffe13f */
[----:B------:R-:W-:Y:S02]  /*4220*/  ULOP3.LUT UR9, UR12, UR9, URZ, 0xc0, !UPT ;  /* 0x000000090c097292 */ /* 0x000fe4000f8ec03f */
[----:B------:R-:W-:-:S02]  /*4230*/  UIMAD UR4, UR13, UR4, UR18 ;  /* 0x000000040d0472a4 */ /* 0x000fc4000f8e0212 */
[----:B------:R-:W-:Y:S02]  /*4240*/  @UP0 UIMAD UR22, UR26, UR21, UR19 ;  /* 0x000000151a1602a4 */ /* 0x000fe4000f8e0213 */
[----:B------:R-:W-:Y:S01]  /*4250*/  UIMAD UR5, UR5, UR25, UR20 ;  /* 0x00000019050572a4 */ /* 0x000fe2000f8e0214 */
[----:B------:R-:W-:Y:S02]  /*4260*/  ULDC UR7, c[0x0][0x610] ;  /* 0x0001840000077ab9 */ /* 0x000fe40000000800 */
[----:B------:R-:W-:Y:S02]  /*4270*/  UIMAD UR4, UR4, UR7, UR22 ;  /* 0x00000007040472a4 */ /* 0x000fe4000f8e0216 */
[----:B------:R-:W-:-:S04]  /*4280*/  UIMAD UR5, UR5, UR8, UR9 ;  /* 0x00000008050572a4 */ /* 0x000fc8000f8e0209 */
[----:B------:R-:W-:Y:S02]  /*4290*/  USEL UR7, UR5, UR4, !UP0 ;  /* 0x0000000405077287 */ /* 0x000fe4000c000000 */
[----:B------:R-:W-:-:S04]  /*42a0*/  USEL UR4, UR4, UR5, !UP0 ;  /* 0x0000000504047287 */ /* 0x000fc8000c000000 */
[----:B------:R-:W-:Y:S02]  /*42b0*/  IMAD.U32 R18, RZ, RZ, UR7 ;  /* 0x00000007ff127e24 */ /* 0x000fe4000f8e00ff */
[----:B------:R-:W-:-:S07]  /*42c0*/  IMAD.U32 R19, RZ, RZ, UR4 ;  /* 0x00000004ff137e24 */ /* 0x000fce000f8e00ff */
.L_x_98:
[----:B------:R-:W-:Y:S02]  /*42d0*/  LOP3.LUT P0, RZ, R0, 0xff, RZ, 0xc0, !PT ;  /* 0x000000ff00ff7812 */ /* 0x000fe4000780c0ff */
[----:B------:R-:W-:-:S11]  /*42e0*/  LOP3.LUT R68, R68, 0x1, RZ, 0x3c, !PT ;  /* 0x0000000144447812 */ /* 0x000fd600078e3cff */
[----:B------:R-:W-:Y:S05]  /*42f0*/  @P0 BRA `(.L_x_101) ;  /* 0xffffffd0009c0947 */ /* 0x000fea000383ffff */
[----:B------:R-:W-:Y:S05]  /*4300*/  EXIT ;  /* 0x000000000000794d */ /* 0x000fea0003800000 */
.L_x_12:
[----:B------:R-:W-:-:S08]  /*4310*/  ISETP.NE.AND P0, PT, RZ, UR8, PT ;  /* 0x00000008ff007c0c */ /* 0x000fd0000bf05270 */
[----:B-----5:R-:W0:-:S00]  /*4320*/  USETMAXREG.DEALLOC.CTAPOOL 0x28 ;  /* 0x00000028000079c8 */ /* 0x020e0000080e0500 */
[----:B------:R-:W-:Y:S05]  /*4330*/  @P0 EXIT ;  /* 0x000000000000094d */ /* 0x000fea0003800000 */
[----:B0-----:R-:W-:Y:S01]  /*4340*/  LOP3.LUT P0, RZ, R5, 0xff, RZ, 0xc0, !PT ;  /* 0x000000ff05ff7812 */ /* 0x001fe2000780c0ff */
[----:B------:R-:W-:Y:S02]  /*4350*/  IMAD.MOV.U32 R8, RZ, RZ, 0x1 ;  /* 0x00000001ff087424 */ /* 0x000fe400078e00ff */
[----:B------:R-:W-:-:S10]  /*4360*/  IMAD.MOV.U32 R0, RZ, RZ, RZ ;  /* 0x000000ffff007224 */ /* 0x000fd400078e00ff */
[----:B------:R-:W-:Y:S05]  /*4370*/  @!P0 BRA `(.L_x_102) ;  /* 0x0000000c00108947 */ /* 0x000fea0003800000 */
[----:B------:R-:W-:Y:S01]  /*4380*/  LOP3.LUT P0, RZ, R4, 0x1f, RZ, 0xc0, !PT ;  /* 0x0000001f04ff7812 */ /* 0x000fe2000780c0ff */
[----:B------:R-:W-:Y:S01]  /*4390*/  ULDC UR5, c[0x0][0x658] ;  /* 0x0001960000057ab9 */ /* 0x000fe20000000800 */
[----:B------:R-:W-:Y:S01]  /*43a0*/  UMOV UR6, 0xffffffff ;  /* 0xffffffff00067882 */ /* 0x000fe20000000000 */
[----:B------:R-:W-:Y:S01]  /*43b0*/  BSSY B0, `(.L_x_102) ;  /* 0x00000c0000007945 */ /* 0x000fe20003800000 */
[----:B------:R-:W-:Y:S01]  /*43c0*/  USHF.L.U32 UR6, UR6, UR5, URZ ;  /* 0x0000000506067299 */ /* 0x000fe2000800063f */
[C---:B------:R-:W-:Y:S01]  /*43d0*/  ISETP.NE.AND P3, PT, R3.reuse, RZ, PT ;  /* 0x000000ff0300720c */ /* 0x040fe20003f65270 */
[----:B------:R-:W-:Y:S01]  /*43e0*/  IMAD.MOV.U32 R9, RZ, RZ, 0x1 ;  /* 0x00000001ff097424 */ /* 0x000fe200078e00ff */
[----:B------:R-:W-:Y:S01]  /*43f0*/  ISETP.NE.OR P0, PT, R3, RZ, !P0 ;  /* 0x000000ff0300720c */ /* 0x000fe20004705670 */
[----:B------:R-:W-:Y:S01]  /*4400*/  IMAD.MOV.U32 R8, RZ, RZ, 0x1 ;  /* 0x00000001ff087424 */ /* 0x000fe200078e00ff */
[----:B------:R-:W-:Y:S01]  /*4410*/  ULDC UR4, c[0x0][0x600] ;  /* 0x0001800000047ab9 */ /* 0x000fe20000000800 */
[----:B------:R-:W-:Y:S01]  /*4420*/  IMAD.MOV.U32 R0, RZ, RZ, RZ ;  /* 0x000000ffff007224 */ /* 0x000fe200078e00ff */
[----:B------:R-:W-:Y:S01]  /*4430*/  UMOV UR7, 0x1 ;  /* 0x0000000100077882 */ /* 0x000fe20000000000 */
[----:B------:R-:W-:-:S02]  /*4440*/  UIADD3 UR21, UR38, 0x1, URZ ;  /* 0x0000000126157890 */ /* 0x000fc4000fffe03f */
[----:B------:R-:W-:Y:S02]  /*4450*/  ULOP3.LUT UR20, UR41, 0x2, URZ, 0xfc, !UPT ;  /* 0x0000000229147892 */ /* 0x000fe4000f8efc3f */
[----:B------:R-:W-:Y:S02]  /*4460*/  UIADD3 UR4, UR4, -0x1, URZ ;  /* 0xffffffff04047890 */ /* 0x000fe4000fffe03f */
[----:B------:R-:W-:Y:S02]  /*4470*/  USHF.L.U32 UR5, UR7, UR5, URZ ;  /* 0x0000000507057299 */ /* 0x000fe4000800063f */
[----:B------:R-:W-:Y:S01]  /*4480*/  ULOP3.LUT UR6, URZ, UR6, URZ, 0x33, !UPT ;  /* 0x000000063f067292 */ /* 0x000fe2000f8e333f */
[----:B------:R-:W-:-:S11]  /*4490*/  ULDC.64 UR18, c[0x0][0x198] ;  /* 0x0000660000127ab9 */ /* 0x000fd60000000a00 */
.L_x_114:
[----:B------:R-:W-:-:S03]  /*44a0*/  UMOV UR7, 0xffffffff ;  /* 0xffffffff00077882 */ /* 0x000fc60000000000 */
[----:B-1----:R-:W-:Y:S05]  /*44b0*/  BRA.DIV UR7, `(.L_x_103) ;  /* 0x0000000e07907947 */ /* 0x002fea000b800000 */
[----:B------:R-:W-:-:S13]  /*44c0*/  ELECT P6, URZ, PT ;  /* 0x00000000003f782f */ /* 0x000fda00038c0000 */
.L_x_125:
[----:B------:R-:W0:Y:S01]  /*44d0*/  LDC R3, c[0x0][0x28c] ;  /* 0x0000a300ff037b82 */ /* 0x000e220000000800 */
[----:B------:R-:W-:Y:S01]  /*44e0*/  BSSY B1, `(.L_x_104) ;  /* 0x0000035000017945 */ /* 0x000fe20003800000 */
[----:B0-----:R-:W-:-:S13]  /*44f0*/  ISETP.LT.OR P6, PT, R3, 0x1, !P6 ;  /* 0x000000010300780c */ /* 0x001fda00077c1670 */
[----:B------:R-:W-:Y:S05]  /*4500*/  @P6 BRA `(.L_x_105) ;  /* 0x0000000000c86947 */ /* 0x000fea0003800000 */
[----:B------:R-:W-:Y:S02]  /*4510*/  IMAD.SHL.U32 R18, R18, 0x40, RZ ;  /* 0x0000004012127824 */ /* 0x000fe400078e00ff */
[----:B------:R-:W-:Y:S02]  /*4520*/  IMAD.SHL.U32 R19, R19, 0x40, RZ ;  /* 0x0000004013137824 */ /* 0x000fe400078e00ff */
[----:B------:R-:W-:Y:S02]  /*4530*/  IMAD.MOV.U32 R11, RZ, RZ, RZ ;  /* 0x000000ffff0b7224 */ /* 0x000fe400078e00ff */
[----:B------:R-:W-:Y:S02]  /*4540*/  IMAD.U32 R12, RZ, RZ, UR21 ;  /* 0x00000015ff0c7e24 */ /* 0x000fe4000f8e00ff */
[----:B------:R-:W-:Y:S02]  /*4550*/  IMAD.MOV.U32 R3, RZ, RZ, R8 ;  /* 0x000000ffff037224 */ /* 0x000fe400078e0008 */
[----:B------:R-:W-:-:S07]  /*4560*/  IMAD.MOV.U32 R4, RZ, RZ, R0 ;  /* 0x000000ffff047224 */ /* 0x000fce00078e0000 */
.L_x_109:
[----:B------:R-:W0:Y:S01]  /*4570*/  S2R R6, SR_CgaCtaId ;  /* 0x0000000000067919 */ /* 0x000e220000008800 */
[----:B-1----:R-:W-:-:S04]  /*4580*/  MOV R5, 0x400 ;  /* 0x0000040000057802 */ /* 0x002fc80000000f00 */
[----:B0-----:R-:W-:Y:S02]  /*4590*/  LEA R7, R6, R5, 0x18 ;  /* 0x0000000506077211 */ /* 0x001fe400078ec0ff */
[----:B------:R-:W-:Y:S01]  /*45a0*/  SHF.L.U32 R5, R3, 0x1f, RZ ;  /* 0x0000001f03057819 */ /* 0x000fe200000006ff */
[----:B------:R-:W0:Y:S02]  /*45b0*/  @!P3 LDC R6, c[0x0][0x500] ;  /* 0x00014000ff06bb82 */ /* 0x000e240000000800 */
[----:B------:R-:W-:-:S04]  /*45c0*/  IMAD R10, R4, 0x8, R7 ;  /* 0x00000008040a7824 */ /* 0x000fc800078e0207 */
[----:B------:R-:W1:Y:S02]  /*45d0*/  SYNCS.PHASECHK.TRANS64.TRYWAIT P1, [R10+URZ+0x10], R5 ;  /* 0x000010050a0075a7 */ /* 0x000e64000802017f */
[----:B-1----:R-:W-:Y:S05]  /*45e0*/  @!P1 BRA `(.L_x_106) ;  /* 0x0000000c00649947 */ /* 0x002fea0003800000 */
.L_x_126:
[----:B------:R-:W-:Y:S01]  /*45f0*/  UPRMT UR7, UR20, 0x9910, URZ ;  /* 0x0000991014077896 */ /* 0x000fe2000800003f */
[----:B0-----:R0:W-:Y:S03]  /*4600*/  @!P3 SYNCS.ARRIVE.TRANS64 RZ, [R10+URZ], R6 ;  /* 0x000000060affb9a7 */ /* 0x0011e6000800003f */
[----:B------:R-:W-:-:S06]  /*4610*/  UISETP.NE.AND UP0, UPT, UR7, 0x2, UPT ;  /* 0x000000020700788c */ /* 0x000fcc000bf05270 */
[----:B------:R-:W-:-:S13]  /*4620*/  PLOP3.LUT P1, PT, PT, PT, UP0, 0x80, 0x0 ;  /* 0x000000000000781c */ /* 0x000fda0003f2f008 */
[----:B0-----:R-:W-:Y:S05]  /*4630*/  @P1 BRA `(.L_x_107) ;  /* 0x0000000000041947 */ /* 0x001fea0003800000 */
[----:B------:R-:W-:Y:S01]  /*4640*/  BPT.TRAP 0x1 ;  /* 0x000000040000795c */ /* 0x000fe20000300000 */
.L_x_107:
[----:B------:R-:W-:Y:S05]  /*4650*/  @P0 BRA `(.L_x_108) ;  /* 0x0000000000040947 */ /* 0x000fea0003800000 */
[----:B------:R-:W-:Y:S01]  /*4660*/  BPT.TRAP 0x1 ;  /* 0x000000040000795c */ /* 0x000fe20000300000 */
.L_x_108:
[----:B------:R-:W-:Y:S01]  /*4670*/  IMAD R7, R4, 0x1000, R7 ;  /* 0x0000100004077824 */ /* 0x000fe200078e0207 */
[----:B------:R-:W-:Y:S01]  /*4680*/  R2UR UR9, R10 ;  /* 0x000000000a0972ca */ /* 0x000fe200000e0000 */
[----:B------:R-:W-:Y:S01]  /*4690*/  VIADD R12, R12, 0xffffffff ;  /* 0xffffffff0c0c7836 */ /* 0x000fe20000000000 */
[----:B------:R-:W-:Y:S01]  /*46a0*/  UIADD3 UR14, UP0, UR18, 0xf0, URZ ;  /* 0x000000f0120e7890 */ /* 0x000fe2000ff1e03f */
[----:B------:R-:W-:Y:S01]  /*46b0*/  R2UR UR11, R19 ;  /* 0x00000000130b72ca */ /* 0x000fe200000e0000 */
[----:B------:R-:W-:Y:S01]  /*46c0*/  UIADD3 UR22, UP1, UR18, 0x1f0, URZ ;  /* 0x000001f012167890 */ /* 0x000fe2000ff3e03f */
[----:B------:R-:W-:Y:S01]  /*46d0*/  R2UR UR7, R7 ;  /* 0x00000000070772ca */ /* 0x000fe200000e0000 */
[----:B------:R-:W-:Y:S01]  /*46e0*/  UIADD3.X UR15, URZ, UR19, URZ, UP0, !UPT ;  /* 0x000000133f0f7290 */ /* 0x000fe200087fe43f */
[C---:B------:R-:W-:Y:S01]  /*46f0*/  R2UR UR10, R11.reuse ;  /* 0x000000000b0a72ca */ /* 0x040fe200000e0000 */
[----:B------:R-:W-:Y:S01]  /*4700*/  VIADD R4, R4, 0x1 ;  /* 0x0000000104047836 */ /* 0x000fe20000000000 */
[----:B------:R-:W-:Y:S01]  /*4710*/  R2UR UR12, R2 ;  /* 0x00000000020c72ca */ /* 0x000fe200000e0000 */
[----:B------:R-:W-:Y:S01]  /*4720*/  UIADD3.X UR23, URZ, UR19, URZ, UP1, !UPT ;  /* 0x000000133f177290 */ /* 0x000fe20008ffe43f */
[----:B------:R-:W-:Y:S01]  /*4730*/  R2UR UR13, R18 ;  /* 0x00000000120d72ca */ /* 0x000fe200000e0000 */
[----:B------:R-:W-:Y:S01]  /*4740*/  UMOV UR16, 0x0 ;  /* 0x0000000000107882 */ /* 0x000fe20000000000 */
[----:B------:R-:W-:Y:S01]  /*4750*/  ISETP.GT.AND P2, PT, R12, 0x1, PT ;  /* 0x000000010c00780c */ /* 0x000fe20003f44270 */
[----:B------:R-:W-:Y:S01]  /*4760*/  UMOV UR17, 0x10000000 ;  /* 0x1000000000117882 */ /* 0x000fe20000000000 */
[----:B------:R-:W-:Y:S01]  /*4770*/  ISETP.NE.AND P1, PT, R4, 0x2, PT ;  /* 0x000000020400780c */ /* 0x000fe20003f25270 */
[----:B------:R-:W-:-:S02]  /*4780*/  VIADD R11, R11, 0x40 ;  /* 0x000000400b0b7836 */ /* 0x000fc40000000000 */
[----:B------:R-:W-:Y:S01]  /*4790*/  UIADD3 UR8, UR7, 0x100, URZ ;  /* 0x0000010007087890 */ /* 0x000fe2000fffe03f */
[----:B------:R-:W-:Y:S01]  /*47a0*/  SEL R6, RZ, 0x1, P1 ;  /* 0x00000001ff067807 */ /* 0x000fe20000800000 */
[----:B------:R-:W-:Y:S01]  /*47b0*/  UIADD3 UR7, UR7, 0x2100, URZ ;  /* 0x0000210007077890 */ /* 0x000fe2000fffe03f */
[----:B------:R-:W-:Y:S02]  /*47c0*/  SEL R4, R4, RZ, P1 ;  /* 0x000000ff04047207 */ /* 0x000fe40000800000 */
[----:B------:R-:W-:-:S04]  /*47d0*/  LOP3.LUT R3, R3, R6, RZ, 0x3c, !PT ;  /* 0x0000000603037212 */ /* 0x000fc800078e3cff */
[----:B------:R0:W-:Y:S02]  /*47e0*/  UTMALDG.3D [UR8], [UR14], desc[UR16] ;  /* 0x000010080e0075b4 */ /* 0x0001e40008011000 */
[----:B0-----:R-:W-:Y:S01]  /*47f0*/  UMOV UR8, UR7 ;  /* 0x0000000700087c82 */ /* 0x001fe20008000000 */
[----:B------:R-:W-:Y:S02]  /*4800*/  UMOV UR11, UR13 ;  /* 0x0000000d000b7c82 */ /* 0x000fe40008000000 */
[----:B------:R0:W-:Y:S02]  /*4810*/  UTMALDG.3D [UR8], [UR22], desc[UR16] ;  /* 0x00001008160075b4 */ /* 0x0001e40008011000 */
[----:B0-----:R-:W-:Y:S05]  /*4820*/  @P2 BRA `(.L_x_109) ;  /* 0xfffffffc00502947 */ /* 0x001fea000383ffff */
.L_x_105:
[----:B------:R-:W-:Y:S05]  /*4830*/  BSYNC B1 ;  /* 0x0000000000017941 */ /* 0x000fea0003800000 */
.L_x_104:
[----:B------:R-:W-:Y:S01]  /*4840*/  LOP3.LUT P4, RZ, R9, 0xff, RZ, 0xc0, !PT ;  /* 0x000000ff09ff7812 */ /* 0x000fe2000788c0ff */
[----:B------:R-:W-:Y:S01]  /*4850*/  VIADD R0, R0, UR38 ;  /* 0x0000002600007c36 */ /* 0x000fe20008000000 */
[----:B------:R-:W-:Y:S01]  /*4860*/  ULDC.64 UR8, c[0x0][0x650] ;  /* 0x0001940000087ab9 */ /* 0x000fe20000000a00 */
[----:B------:R-:W-:Y:S01]  /*4870*/  BSSY B1, `(.L_x_110) ;  /* 0x0000071000017945 */ /* 0x000fe20003800000 */
[----:B------:R-:W-:Y:S01]  /*4880*/  IMAD.MOV.U32 R19, RZ, RZ, -0x1 ;  /* 0xffffffffff137424 */ /* 0x000fe200078e00ff */
[----:B------:R-:W-:Y:S01]  /*4890*/  PRMT R9, RZ, 0x7610, R9 ;  /* 0x00007610ff097816 */ /* 0x000fe20000000009 */
[----:B------:R-:W-:Y:S01]  /*48a0*/  IMAD.MOV.U32 R18, RZ, RZ, -0x1 ;  /* 0xffffffffff127424 */ /* 0x000fe200078e00ff */
[C---:B------:R-:W-:Y:S02]  /*48b0*/  ISETP.GT.U32.AND P1, PT, R0.reuse, 0x1, PT ;  /* 0x000000010000780c */ /* 0x040fe40003f24070 */
[----:B------:R-:W-:Y:S02]  /*48c0*/  SHF.R.U32.HI R2, RZ, 0x1, R0 ;  /* 0x00000001ff027819 */ /* 0x000fe40000011600 */
[----:B------:R-:W-:-:S02]  /*48d0*/  LOP3.LUT R0, R0, 0x1, RZ, 0xc0, !PT ;  /* 0x0000000100007812 */ /* 0x000fc400078ec0ff */
[----:B------:R-:W0:Y:S01]  /*48e0*/  @P4 S2R R4, SR_CgaCtaId ;  /* 0x0000000000044919 */ /* 0x000e220000008800 */
[----:B------:R-:W-:Y:S02]  /*48f0*/  @P4 MOV R3, 0x400 ;  /* 0x0000040000034802 */ /* 0x000fe40000000f00 */
[----:B------:R-:W-:-:S04]  /*4900*/  LOP3.LUT R2, R2, 0x1, RZ, 0xc0, !PT ;  /* 0x0000000102027812 */ /* 0x000fc800078ec0ff */
[----:B------:R-:W-:Y:S02]  /*4910*/  ISETP.NE.U32.AND P2, PT, R2, 0x1, PT ;  /* 0x000000010200780c */ /* 0x000fe40003f45070 */
[----:B0-----:R-:W-:Y:S01]  /*4920*/  @P4 LEA R3, R4, R3, 0x18 ;  /* 0x0000000304034211 */ /* 0x001fe200078ec0ff */
[----:B------:R-:W-:-:S03]  /*4930*/  IMAD.U32 R4, RZ, RZ, UR38 ;  /* 0x00000026ff047e24 */ /* 0x000fc6000f8e00ff */
[----:B------:R0:W-:Y:S01]  /*4940*/  @P4 SYNCS.ARRIVE.TRANS64.A1T0 RZ, [R3+URZ+0x58], RZ ;  /* 0x000058ff03ff49a7 */ /* 0x0001e2000810003f */
[----:B------:R-:W-:Y:S02]  /*4950*/  IADD3 R16, P4, R16, UR36, RZ ;  /* 0x0000002410107c10 */ /* 0x000fe4000ff9e0ff */
[----:B------:R-:W-:Y:S02]  /*4960*/  ISETP.LT.U32.AND P1, PT, R4, 0x2, P1 ;  /* 0x000000020400780c */ /* 0x000fe40000f21070 */
[----:B------:R-:W-:Y:S02]  /*4970*/  IADD3.X R17, R17, UR40, RZ, P4, !PT ;  /* 0x0000002811117c10 */ /* 0x000fe4000a7fe4ff */
[----:B------:R-:W-:Y:S02]  /*4980*/  ISETP.GE.U32.AND P4, PT, R16, UR8, PT ;  /* 0x0000000810007c0c */ /* 0x000fe4000bf86070 */
[----:B0-----:R-:W-:Y:S02]  /*4990*/  SEL R3, RZ, 0x1, !P1 ;  /* 0x00000001ff037807 */ /* 0x001fe40004800000 */
[----:B------:R-:W-:-:S02]  /*49a0*/  ISETP.GE.U32.AND.EX P1, PT, R17, UR9, PT, P4 ;  /* 0x0000000911007c0c */ /* 0x000fc4000bf26140 */
[----:B------:R-:W-:-:S04]  /*49b0*/  ISETP.GT.U32.AND P2, PT, R4, 0x1, !P2 ;  /* 0x000000010400780c */ /* 0x000fc80005744070 */
[----:B------:R-:W-:-:S04]  /*49c0*/  SEL R2, RZ, 0x1, !P2 ;  /* 0x00000001ff027807 */ /* 0x000fc80005000000 */
[--C-:B------:R-:W-:Y:S01]  /*49d0*/  LOP3.LUT R8, R2, R8, R3.reuse, 0x96, !PT ;  /* 0x0000000802087212 */ /* 0x100fe200078e9603 */
[----:B------:R-:W-:Y:S01]  /*49e0*/  IMAD.MOV.U32 R2, RZ, RZ, -0x1 ;  /* 0xffffffffff027424 */ /* 0x000fe200078e00ff */
[----:B------:R-:W-:Y:S01]  /*49f0*/  PRMT R3, RZ, 0x7610, R3 ;  /* 0x00007610ff037816 */ /* 0x000fe20000000003 */
[----:B------:R-:W-:Y:S06]  /*4a00*/  @P1 BRA `(.L_x_111) ;  /* 0x00000004005c1947 */ /* 0x000fec0003800000 */
[----:B------:R-:W0:Y:S01]  /*4a10*/  S2UR UR7, SR_CTAID.X ;  /* 0x00000000000779c3 */ /* 0x000e220000002500 */
[----:B------:R-:W-:Y:S01]  /*4a20*/  ULDC.64 UR8, c[0x0][0x628] ;  /* 0x00018a0000087ab9 */ /* 0x000fe20000000a00 */
[----:B------:R-:W-:Y:S01]  /*4a30*/  ULDC UR10, c[0x0][0x150] ;  /* 0x00005400000a7ab9 */ /* 0x000fe20000000800 */
[----:B------:R-:W-:Y:S01]  /*4a40*/  ISETP.NE.U32.AND P1, PT, RZ, UR8, PT ;  /* 0x00000008ff007c0c */ /* 0x000fe2000bf25070 */
[----:B------:R-:W-:Y:S01]  /*4a50*/  ULDC UR11, c[0x0][0x630] ;  /* 0x00018c00000b7ab9 */ /* 0x000fe20000000800 */
[----:B------:R-:W-:Y:S01]  /*4a60*/  ULDC UR13, c[0x0][0x154] ;  /* 0x00005500000d7ab9 */ /* 0x000fe20000000800 */
[----:B------:R-:W-:Y:S01]  /*4a70*/  IMAD.MOV.U32 R2, RZ, RZ, R16 ;  /* 0x000000ffff027224 */ /* 0x000fe200078e0010 */
[----:B------:R-:W-:Y:S01]  /*4a80*/  ISETP.NE.AND.EX P1, PT, RZ, UR9, PT, P1 ;  /* 0x00000009ff007c0c */ /* 0x000fe2000bf25310 */
[----:B------:R-:W2:Y:S01]  /*4a90*/  S2UR UR12, SR_CTAID.Y ;  /* 0x00000000000c79c3 */ /* 0x000ea20000002600 */
[----:B0-----:R-:W-:-:S05]  /*4aa0*/  I2FP.F32.U32 R3, UR7 ;  /* 0x0000000700037c45 */ /* 0x001fca0008201000 */
[----:B------:R-:W-:Y:S01]  /*4ab0*/  FMUL R12, R3, UR10 ;  /* 0x0000000a030c7c20 */ /* 0x000fe20008400000 */
[----:B------:R-:W-:-:S05]  /*4ac0*/  IMAD.MOV.U32 R3, RZ, RZ, R17 ;  /* 0x000000ffff037224 */ /* 0x000fca00078e0011 */
[----:B------:R-:W-:Y:S05]  /*4ad0*/  @!P1 BRA `(.L_x_112) ;  /* 0x0000000000289947 */ /* 0x000fea0003800000 */
[----:B------:R-:W-:Y:S02]  /*4ae0*/  ULDC UR10, c[0x0][0x634] ;  /* 0x00018d00000a7ab9 */ /* 0x000fe40000000800 */
[----:B------:R-:W-:-:S05]  /*4af0*/  IADD3 R7, P1, R16, UR10, RZ ;  /* 0x0000000a10077c10 */ /* 0x000fca000ff3e0ff */
[----:B------:R-:W-:-:S04]  /*4b00*/  IMAD.X R11, RZ, RZ, R17, P1 ;  /* 0x000000ffff0b7224 */ /* 0x000fc800008e0611 */
[----:B-1----:R-:W-:-:S04]  /*4b10*/  IMAD.WIDE.U32 R4, R11, UR8, RZ ;  /* 0x000000080b047c25 */ /* 0x002fc8000f8e00ff */
[----:B------:R-:W-:-:S04]  /*4b20*/  IMAD.WIDE.U32 R4, P1, R7, UR9, R4 ;  /* 0x0000000907047c25 */ /* 0x000fc8000f820004 */
[----:B------:R-:W-:-:S04]  /*4b30*/  IMAD.WIDE.U32 R6, R7, UR8, RZ ;  /* 0x0000000807067c25 */ /* 0x000fc8000f8e00ff */
[----:B------:R-:W-:Y:S01]  /*4b40*/  IMAD.X R3, RZ, RZ, RZ, P1 ;  /* 0x000000ffff037224 */ /* 0x000fe200008e06ff */
[----:B------:R-:W-:Y:S01]  /*4b50*/  IADD3 RZ, P1, R7, R4, RZ ;  /* 0x0000000407ff7210 */ /* 0x000fe20007f3e0ff */
[----:B------:R-:W-:-:S04]  /*4b60*/  IMAD.MOV.U32 R2, RZ, RZ, R5 ;  /* 0x000000ffff027224 */ /* 0x000fc800078e0005 */
[----:B------:R-:W-:-:S08]  /*4b70*/  IMAD.WIDE.U32.X R2, R11, UR9, R2, P1 ;  /* 0x000000090b027c25 */ /* 0x000fd000088e0402 */
.L_x_112:
[--C-:B-1----:R-:W-:Y:S01]  /*4b80*/  SHF.R.U64 R10, R2, UR11, R3.reuse ;  /* 0x0000000b020a7c19 */ /* 0x102fe20008001203 */
[----:B------:R-:W0:Y:S01]  /*4b90*/  F2I.U32.TRUNC.NTZ R12, R12 ;  /* 0x0000000c000c7305 */ /* 0x000e22000020f000 */
[----:B------:R-:W-:Y:S01]  /*4ba0*/  SHF.R.U32.HI R2, RZ, UR11, R3 ;  /* 0x0000000bff027c19 */ /* 0x000fe20008011603 */
[----:B------:R-:W-:Y:S01]  /*4bb0*/  ULDC.64 UR8, c[0x0][0x620] ;  /* 0x0001880000087ab9 */ /* 0x000fe20000000a00 */
[----:B------:R-:W-:Y:S01]  /*4bc0*/  IADD3 R5, P1, RZ, -R10, RZ ;  /* 0x8000000aff057210 */ /* 0x000fe20007f3e0ff */
[----:B------:R-:W-:Y:S01]  /*4bd0*/  ULDC.64 UR14, c[0x0][0x640] ;  /* 0x00019000000e7ab9 */ /* 0x000fe20000000a00 */
[----:B--2---:R-:W-:Y:S01]  /*4be0*/  I2FP.F32.U32 R4, UR12 ;  /* 0x0000000c00047c45 */ /* 0x004fe20008201000 */
[----:B------:R-:W1:Y:S01]  /*4bf0*/  LDC R14, c[0x0][0x610] ;  /* 0x00018400ff0e7b82 */ /* 0x000e620000000800 */
[----:B------:R-:W-:Y:S01]  /*4c00*/  ULDC UR11, c[0x0][0x658] ;  /* 0x00019600000b7ab9 */ /* 0x000fe20000000800 */
[----:B------:R-:W-:Y:S01]  /*4c10*/  IMAD.X R2, RZ, RZ, ~R2, P1 ;  /* 0x000000ffff027224 */ /* 0x000fe200008e0e02 */
[----:B------:R-:W-:Y:S01]  /*4c20*/  ISETP.NE.U32.AND P1, PT, RZ, UR14, PT ;  /* 0x0000000eff007c0c */ /* 0x000fe2000bf25070 */
[----:B------:R-:W-:Y:S01]  /*4c30*/  FMUL R6, R4, UR13 ;  /* 0x0000000d04067c20 */ /* 0x000fe20008400000 */
[----:B------:R-:W-:Y:S01]  /*4c40*/  ULDC UR13, c[0x0][0x648] ;  /* 0x00019200000d7ab9 */ /* 0x000fe20000000800 */
[----:B------:R-:W-:Y:S01]  /*4c50*/  IMAD R4, R2, UR8, RZ ;  /* 0x0000000802047c24 */ /* 0x000fe2000f8e02ff */
[----:B------:R-:W-:Y:S01]  /*4c60*/  ISETP.NE.AND.EX P1, PT, RZ, UR15, PT, P1 ;  /* 0x0000000fff007c0c */ /* 0x000fe2000bf25310 */
[C---:B------:R-:W-:Y:S01]  /*4c70*/  IMAD.WIDE.U32 R2, R5.reuse, UR8, R16 ;  /* 0x0000000805027c25 */ /* 0x040fe2000f8e0010 */
[----:B0-----:R-:W-:Y:S01]  /*4c80*/  R2UR UR8, R12 ;  /* 0x000000000c0872ca */ /* 0x001fe200000e0000 */
[----:B------:R-:W0:Y:S02]  /*4c90*/  F2I.U32.TRUNC.NTZ R6, R6 ;  /* 0x0000000600067305 */ /* 0x000e24000020f000 */
[----:B------:R-:W-:Y:S01]  /*4ca0*/  IMAD R5, R5, UR9, R4 ;  /* 0x0000000905057c24 */ /* 0x000fe2000f8e0204 */
[----:B------:R-:W-:-:S03]  /*4cb0*/  ULDC UR9, c[0x0][0x618] ;  /* 0x0001860000097ab9 */ /* 0x000fc60000000800 */
[----:B------:R-:W-:-:S05]  /*4cc0*/  IMAD.IADD R3, R3, 0x1, R5 ;  /* 0x0000000103037824 */ /* 0x000fca00078e0205 */
[--C-:B------:R-:W-:Y:S02]  /*4cd0*/  SHF.R.U64 R12, R2, UR9, R3.reuse ;  /* 0x00000009020c7c19 */ /* 0x100fe40008001203 */
[----:B------:R-:W-:Y:S01]  /*4ce0*/  SHF.R.U32.HI R3, RZ, UR9, R3 ;  /* 0x00000009ff037c19 */ /* 0x000fe20008011603 */
[----:B------:R-:W-:Y:S01]  /*4cf0*/  ULDC UR9, c[0x0][0x608] ;  /* 0x0001820000097ab9 */ /* 0x000fe20000000800 */
[----:B0-----:R-:W-:Y:S02]  /*4d00*/  R2UR UR10, R6 ;  /* 0x00000000060a72ca */ /* 0x001fe400000e0000 */
[--C-:B------:R-:W-:Y:S02]  /*4d10*/  SHF.R.U64 R13, R12, UR9, R3.reuse ;  /* 0x000000090c0d7c19 */ /* 0x100fe40008001203 */
[----:B------:R-:W-:Y:S01]  /*4d20*/  SHF.R.U32.HI R2, RZ, UR9, R3 ;  /* 0x00000009ff027c19 */ /* 0x000fe20008011603 */
[----:B------:R-:W-:-:S03]  /*4d30*/  UIADD3 UR9, -UR8, URZ, URZ ;  /* 0x0000003f08097290 */ /* 0x000fc6000fffe13f */
[--C-:B------:R-:W-:Y:S01]  /*4d40*/  SHF.R.U64 R15, R13, UR11, R2.reuse ;  /* 0x0000000b0d0f7c19 */ /* 0x100fe20008001202 */
[----:B------:R-:W-:Y:S01]  /*4d50*/  ULDC UR8, c[0x0][0x144] ;  /* 0x0000510000087ab9 */ /* 0x000fe20000000800 */
[----:B------:R-:W-:-:S03]  /*4d60*/  SHF.R.U32.HI R3, RZ, UR11, R2 ;  /* 0x0000000bff037c19 */ /* 0x000fc60008011602 */
[----:B------:R-:W-:Y:S01]  /*4d70*/  IMAD.MOV.U32 R2, RZ, RZ, R15 ;  /* 0x000000ffff027224 */ /* 0x000fe200078e000f */
[----:B------:R-:W-:Y:S06]  /*4d80*/  @!P1 BRA `(.L_x_113) ;  /* 0x0000000000289947 */ /* 0x000fec0003800000 */
[----:B------:R-:W-:Y:S02]  /*4d90*/  ULDC UR11, c[0x0][0x64c] ;  /* 0x00019300000b7ab9 */ /* 0x000fe40000000800 */
[----:B------:R-:W-:-:S05]  /*4da0*/  IADD3 R7, P1, R15, UR11, RZ ;  /* 0x0000000b0f077c10 */ /* 0x000fca000ff3e0ff */
[----:B------:R-:W-:-:S04]  /*4db0*/  IMAD.X R11, RZ, RZ, R3, P1 ;  /* 0x000000ffff0b7224 */ /* 0x000fc800008e0603 */
[----:B------:R-:W-:-:S04]  /*4dc0*/  IMAD.WIDE.U32 R4, R11, UR14, RZ ;  /* 0x0000000e0b047c25 */ /* 0x000fc8000f8e00ff */
[----:B------:R-:W-:-:S04]  /*4dd0*/  IMAD.WIDE.U32 R4, P1, R7, UR15, R4 ;  /* 0x0000000f07047c25 */ /* 0x000fc8000f820004 */
[----:B------:R-:W-:-:S04]  /*4de0*/  IMAD.WIDE.U32 R6, R7, UR14, RZ ;  /* 0x0000000e07067c25 */ /* 0x000fc8000f8e00ff */
[----:B------:R-:W-:Y:S01]  /*4df0*/  IMAD.X R3, RZ, RZ, RZ, P1 ;  /* 0x000000ffff037224 */ /* 0x000fe200008e06ff */
[----:B------:R-:W-:Y:S01]  /*4e00*/  IADD3 RZ, P1, R7, R4, RZ ;  /* 0x0000000407ff7210 */ /* 0x000fe20007f3e0ff */
[----:B------:R-:W-:-:S04]  /*4e10*/  IMAD.MOV.U32 R2, RZ, RZ, R5 ;  /* 0x000000ffff027224 */ /* 0x000fc800078e0005 */
[----:B------:R-:W-:-:S08]  /*4e20*/  IMAD.WIDE.U32.X R2, R11, UR15, R2, P1 ;  /* 0x0000000f0b027c25 */ /* 0x000fd000088e0402 */
.L_x_113:
[----:B------:R-:W-:Y:S01]  /*4e30*/  UISETP.NE.AND UP0, UPT, UR39, URZ, UPT ;  /* 0x0000003f2700728c */ /* 0x000fe2000bf05270 */
[----:B------:R-:W-:Y:S01]  /*4e40*/  SHF.R.U64 R3, R2, UR13, R3 ;  /* 0x0000000d02037c19 */ /* 0x000fe20008001203 */
[----:B------:R-:W-:Y:S01]  /*4e50*/  UIADD3 UR10, -UR10, URZ, URZ ;  /* 0x0000003f0a0a7290 */ /* 0x000fe2000fffe13f */
[----:B------:R-:W-:Y:S01]  /*4e60*/  LOP3.LUT R2, R13, UR6, RZ, 0xc0, !PT ;  /* 0x000000060d027c12 */ /* 0x000fe2000f8ec0ff */
[----:B------:R-:W-:Y:S02]  /*4e70*/  UIMAD UR7, UR8, UR9, UR7 ;  /* 0x00000009080772a4 */ /* 0x000fe4000f8e0207 */
[----:B------:R-:W-:Y:S01]  /*4e80*/  IMAD.MOV R4, RZ, RZ, -R3 ;  /* 0x000000ffff047224 */ /* 0x000fe200078e0a03 */
[----:B------:R-:W-:Y:S01]  /*4e90*/  ULDC UR8, c[0x0][0x148] ;  /* 0x0000520000087ab9 */ /* 0x000fe20000000800 */
[----:B------:R-:W-:Y:S01]  /*4ea0*/  IMAD R19, R3, UR5, R2 ;  /* 0x0000000503137c24 */ /* 0x000fe2000f8e0202 */
[----:B------:R-:W-:Y:S02]  /*4eb0*/  LOP3.LUT R3, R12, UR4, RZ, 0xc0, !PT ;  /* 0x000000040c037c12 */ /* 0x000fe4000f8ec0ff */
[----:B------:R-:W-:Y:S01]  /*4ec0*/  @UP0 UIMAD UR7, UR8, UR10, UR12 ;  /* 0x0000000a080702a4 */ /* 0x000fe2000f8e020c */
[----:B------:R-:W-:-:S02]  /*4ed0*/  PLOP3.LUT P1, PT, PT, PT, UP0, 0x80, 0x0 ;  /* 0x000000000000781c */ /* 0x000fc40003f2f008 */
[----:B------:R-:W-:Y:S02]  /*4ee0*/  ULDC UR8, c[0x0][0x638] ;  /* 0x00018e0000087ab9 */ /* 0x000fe40000000800 */
[----:B------:R-:W-:Y:S02]  /*4ef0*/  IMAD R2, R4, UR8, R15 ;  /* 0x0000000804027c24 */ /* 0x000fe4000f8e020f */
[----:B-1----:R-:W-:Y:S01]  /*4f00*/  IMAD R19, R19, R14, UR7 ;  /* 0x0000000713137e24 */ /* 0x002fe2000f8e020e */
[----:B------:R-:W-:Y:S01]  /*4f10*/  ULDC UR7, c[0x0][0x600] ;  /* 0x0001800000077ab9 */ /* 0x000fe20000000800 */
[----:B------:R-:W-:Y:S02]  /*4f20*/  IMAD.MOV.U32 R4, RZ, RZ, 0x1 ;  /* 0x00000001ff047424 */ /* 0x000fe400078e00ff */
[----:B------:R-:W-:-:S03]  /*4f30*/  IMAD R2, R2, UR7, R3 ;  /* 0x0000000702027c24 */ /* 0x000fc6000f8e0203 */
[----:B------:R-:W-:Y:S02]  /*4f40*/  PRMT R3, R4, 0x7610, R3 ;  /* 0x0000761004037816 */ /* 0x000fe40000000003 */
[----:B------:R-:W-:Y:S02]  /*4f50*/  SEL R18, R2, R19, !P1 ;  /* 0x0000001302127207 */ /* 0x000fe40004800000 */
[----:B------:R-:W-:Y:S01]  /*4f60*/  SEL R19, R19, R2, !P1 ;  /* 0x0000000213137207 */ /* 0x000fe20004800000 */
[----:B------:R-:W-:-:S07]  /*4f70*/  IMAD.MOV.U32 R2, RZ, RZ, R10 ;  /* 0x000000ffff027224 */ /* 0x000fce00078e000a */
.L_x_111:
[----:B------:R-:W-:Y:S05]  /*4f80*/  BSYNC B1 ;  /* 0x0000000000017941 */ /* 0x000fea0003800000 */
.L_x_110:
[----:B------:R-:W-:-:S13]  /*4f90*/  LOP3.LUT P1, RZ, R3, 0xff, RZ, 0xc0, !PT ;  /* 0x000000ff03ff7812 */ /* 0x000fda000782c0ff */
[----:B------:R-:W-:Y:S05]  /*4fa0*/  @P1 BRA `(.L_x_114) ;  /* 0xfffffff4003c1947 */ /* 0x000fea000383ffff */
[----:B------:R-:W-:Y:S05]  /*4fb0*/  BSYNC B0 ;  /* 0x0000000000007941 */ /* 0x000fea0003800000 */
.L_x_102:
[----:B------:R-:W-:-:S03]  /*4fc0*/  UMOV UR7, 0xffffffff ;  /* 0xffffffff00077882 */ /* 0x000fc60000000000 */
[----:B------:R-:W-:Y:S05]  /*4fd0*/  BRA.DIV UR7, `(.L_x_115) ;  /* 0x0000000207fc7947 */ /* 0x000fea000b800000 */
[----:B------:R-:W-:-:S13]  /*4fe0*/  ELECT P6, URZ, PT ;  /* 0x00000000003f782f */ /* 0x000fda00038c0000 */
.L_x_129:
[----:B------:R-:W-:Y:S04]  /*4ff0*/  BSSY B0, `(.L_x_116) ;  /* 0x000001a000007945 */ /* 0x000fe80003800000 */
[----:B------:R-:W-:Y:S05]  /*5000*/  @!P6 BRA `(.L_x_117) ;  /* 0x000000000060e947 */ /* 0x000fea0003800000 */
[----:B------:R-:W-:-:S04]  /*5010*/  ULOP3.LUT UR7, UR41, 0x2, URZ, 0xfc, !UPT ;  /* 0x0000000229077892 */ /* 0x000fc8000f8efc3f */
[----:B------:R-:W-:-:S06]  /*5020*/  UISETP.NE.AND UP0, UPT, UR7, 0x3, UPT ;  /* 0x000000030700788c */ /* 0x000fcc000bf05270 */
[----:B------:R-:W-:-:S13]  /*5030*/  PLOP3.LUT P0, PT, PT, PT, UP0, 0x80, 0x0 ;  /* 0x000000000000781c */ /* 0x000fda0003f0f008 */
[----:B------:R-:W-:Y:S05]  /*5040*/  @!P0 BRA `(.L_x_118) ;  /* 0x0000000000048947 */ /* 0x000fea0003800000 */
[----:B------:R-:W-:Y:S01]  /*5050*/  BPT.TRAP 0x1 ;  /* 0x000000040000795c */ /* 0x000fe20000300000 */
.L_x_118:
[----:B------:R-:W0:Y:S01]  /*5060*/  S2R R3, SR_CgaCtaId ;  /* 0x0000000000037919 */ /* 0x000e220000008800 */
[----:B------:R-:W-:-:S04]  /*5070*/  MOV R2, 0x400 ;  /* 0x0000040000027802 */ /* 0x000fc80000000f00 */
[----:B0-----:R-:W-:Y:S02]  /*5080*/  LEA R3, R3, R2, 0x18 ;  /* 0x0000000203037211 */ /* 0x001fe400078ec0ff */
[----:B------:R-:W-:-:S03]  /*5090*/  SHF.L.U32 R2, R8, 0x1f, RZ ;  /* 0x0000001f08027819 */ /* 0x000fc600000006ff */
[----:B------:R-:W-:-:S04]  /*50a0*/  VIADD R3, R3, 0x10 ;  /* 0x0000001003037836 */ /* 0x000fc80000000000 */
[C---:B------:R-:W-:Y:S02]  /*50b0*/  IMAD R7, R0.reuse, 0x8, R3 ;  /* 0x0000000800077824 */ /* 0x040fe400078e0203 */
[----:B------:R-:W-:Y:S02]  /*50c0*/  VIADD R0, R0, 0x1 ;  /* 0x0000000100007836 */ /* 0x000fe40000000000 */
[----:B------:R-:W0:Y:S03]  /*50d0*/  SYNCS.PHASECHK.TRANS64.TRYWAIT P0, [R7+URZ], R2 ;  /* 0x00000002070075a7 */ /* 0x000e26000800017f */
[----:B------:R-:W-:-:S04]  /*50e0*/  ISETP.NE.AND P1, PT, R0, 0x2, PT ;  /* 0x000000020000780c */ /* 0x000fc80003f25270 */
[----:B-1----:R-:W-:Y:S02]  /*50f0*/  SEL R5, RZ, 0x1, P1 ;  /* 0x00000001ff057807 */ /* 0x002fe40000800000 */
[----:B------:R-:W-:Y:S02]  /*5100*/  SEL R0, R0, RZ, P1 ;  /* 0x000000ff00007207 */ /* 0x000fe40000800000 */
[----:B------:R-:W-:Y:S01]  /*5110*/  LOP3.LUT R5, R8, R5, RZ, 0x3c, !PT ;  /* 0x0000000508057212 */ /* 0x000fe200078e3cff */
[----:B0-----:R-:W-:Y:S06]  /*5120*/  @!P0 BRA `(.L_x_119) ;  /* 0x0000000000c88947 */ /* 0x001fec0003800000 */
.L_x_130:
[----:B------:R-:W-:Y:S01]  /*5130*/  IMAD R3, R0, 0x8, R3 ;  /* 0x0000000800037824 */ /* 0x000fe200078e0203 */
[----:B------:R-:W-:-:S07]  /*5140*/  SHF.L.U32 R0, R5, 0x1f, RZ ;  /* 0x0000001f05007819 */ /* 0x000fce00000006ff */
.L_x_120:
[----:B-1----:R1:W2:Y:S02]  /*5150*/  SYNCS.PHASECHK.TRANS64.TRYWAIT P0, [R3+URZ], R0 ;  /* 0x00000000030075a7 */ /* 0x0022a4000800017f */
[----:B--2---:R-:W-:Y:S05]  /*5160*/  @!P0 NANOSLEEP.SYNCS 0x989680 ;  /* 0x009896800000895d */ /* 0x004fea0003900000 */
[----:B------:R-:W2:Y:S02]  /*5170*/  @!P0 SYNCS.PHASECHK.TRANS64 P0, [R3+URZ], R0 ;  /* 0x00000000030085a7 */ /* 0x000ea4000800007f */
[----:B--2---:R-:W-:Y:S05]  /*5180*/  @!P0 BRA `(.L_x_120) ;  /* 0xfffffffc00f08947 */ /* 0x004fea000383ffff */
.L_x_117:
[----:B------:R-:W-:Y:S05]  /*5190*/  BSYNC B0 ;  /* 0x0000000000007941 */ /* 0x000fea0003800000 */
.L_x_116:
[----:B------:R-:W-:Y:S05]  /*51a0*/  EXIT ;  /* 0x000000000000794d */ /* 0x000fea0003800000 */
.L_x_14:
[----:B0-----:R0:W1:Y:S02]  /*51b0*/  SYNCS.PHASECHK.TRANS64.TRYWAIT P0, [R59+URZ], R0 ;  /* 0x000000003b0075a7 */ /* 0x001064000800017f */
[----:B-1----:R-:W-:Y:S05]  /*51c0*/  @!P0 NANOSLEEP.SYNCS 0x989680 ;  /* 0x009896800000895d */ /* 0x002fea0003900000 */
[----:B------:R-:W1:Y:S02]  /*51d0*/  @!P0 SYNCS.PHASECHK.TRANS64 P0, [R59+URZ], R0 ;  /* 0x000000003b0085a7 */ /* 0x000e64000800007f */
[----:B-1----:R-:W-:Y:S05]  /*51e0*/  @!P0 BRA `(.L_x_14) ;  /* 0xfffffffc00f08947 */ /* 0x002fea000383ffff */
[----:B------:R-:W-:Y:S05]  /*51f0*/  BRA `(.L_x_121) ;  /* 0xffffffc000f07947 */ /* 0x000fea000383ffff */
.L_x_19:
[----:B-1----:R1:W2:Y:S02]  /*5200*/  SYNCS.PHASECHK.TRANS64.TRYWAIT P1, [R3+URZ], R0 ;  /* 0x00000000030075a7 */ /* 0x0022a4000802017f */
[----:B--2---:R-:W-:Y:S05]  /*5210*/  @!P1 NANOSLEEP.SYNCS 0x989680 ;  /* 0x009896800000995d */ /* 0x004fea0003900000 */
[----:B------:R-:W2:Y:S02]  /*5220*/  @!P1 SYNCS.PHASECHK.TRANS64 P1, [R3+URZ], R0 ;  /* 0x00000000030095a7 */ /* 0x000ea4000802007f */
[----:B--2---:R-:W-:Y:S05]  /*5230*/  @!P1 BRA `(.L_x_19) ;  /* 0xfffffffc00f09947 */ /* 0x004fea000383ffff */
[----:B------:R-:W-:Y:S05]  /*5240*/  BRA `(.L_x_18) ;  /* 0xffffffc4005c7947 */ /* 0x000fea000383ffff */
.L_x_24:
[----:B-1----:R-:W-:-:S04]  /*5250*/  IMAD.U32 R4, RZ, RZ, UR4 ;  /* 0x00000004ff047e24 */ /* 0x002fc8000f8e00ff */
[----:B------:R1:W2:Y:S03]  /*5260*/  SYNCS.PHASECHK.TRANS64.TRYWAIT P1, [R4+URZ], R3 ;  /* 0x00000003040075a7 */ /* 0x0002a6000802017f */
[----:B--2---:R-:W-:Y:S05]  /*5270*/  @!P1 NANOSLEEP.SYNCS 0x989680 ;  /* 0x009896800000995d */ /* 0x004fea0003900000 */
[----:B------:R-:W2:Y:S02]  /*5280*/  @!P1 SYNCS.PHASECHK.TRANS64 P1, [R4+URZ], R3 ;  /* 0x00000003040095a7 */ /* 0x000ea4000802007f */
[----:B--2---:R-:W-:Y:S05]  /*5290*/  @!P1 BRA `(.L_x_24) ;  /* 0xfffffffc00ec9947 */ /* 0x004fea000383ffff */
[----:B------:R-:W-:Y:S05]  /*52a0*/  BRA `(.L_x_23) ;  /* 0xffffffc400d47947 */ /* 0x000fea000383ffff */
.L_x_30:
[----:B--2---:R2:W3:Y:S02]  /*52b0*/  SYNCS.PHASECHK.TRANS64.TRYWAIT P0, [R59+URZ+0x10], R0 ;  /* 0x000010003b0075a7 */ /* 0x0044e4000800017f */
[----:B---3--:R-:W-:Y:S05]  /*52c0*/  @!P0 NANOSLEEP.SYNCS 0x989680 ;  /* 0x009896800000895d */ /* 0x008fea0003900000 */
[----:B------:R-:W3:Y:S02]  /*52d0*/  @!P0 SYNCS.PHASECHK.TRANS64 P0, [R59+URZ+0x10], R0 ;  /* 0x000010003b0085a7 */ /* 0x000ee4000800007f */
[----:B---3--:R-:W-:Y:S05]  /*52e0*/  @!P0 BRA `(.L_x_30) ;  /* 0xfffffffc00f08947 */ /* 0x008fea000383ffff */
[----:B------:R-:W-:Y:S05]  /*52f0*/  BRA `(.L_x_122) ;  /* 0xffffffc800d47947 */ /* 0x000fea000383ffff */
.L_x_103:
[----:B------:R-:W-:Y:S01]  /*5300*/  BSSY B1, `(.L_x_123) ;  /* 0x0000006000017945 */ /* 0x000fe20003800000 */
[----:B------:R-:W-:-:S07]  /*5310*/  IMAD.MOV.U32 R15, RZ, RZ, -0x1 ;  /* 0xffffffffff0f7424 */ /* 0x000fce00078e00ff */
[----:B------:R-:W-:Y:S05]  /*5320*/  WARPSYNC.COLLECTIVE R15, `(.L_x_124) ;  /* 0x000000000f0c7348 */ /* 0x000fea0003c00000 */
[----:B------:R-:W-:Y:S02]  /*5330*/  ELECT P6, UR62, PT ;  /* 0x00000000003e782f */ /* 0x000fe400038c0000 */
[----:B------:R-:W-:Y:S01]  /*5340*/  MOV R14, UR62 ;  /* 0x0000003e000e7c02 */ /* 0x000fe20008000f00 */
[----:B------:R-:W-:Y:S10]  /*5350*/  ENDCOLLECTIVE ;  /* 0x000000000000791b */ /* 0x000ff40003800000 */
.L_x_124:
[----:B------:R-:W-:Y:S05]  /*5360*/  BSYNC B1 ;  /* 0x0000000000017941 */ /* 0x000fea0003800000 */
.L_x_123:
[----:B------:R-:W-:Y:S05]  /*5370*/  BRA `(.L_x_125) ;  /* 0xfffffff000547947 */ /* 0x000fea000383ffff */
.L_x_106:
[----:B-1----:R1:W2:Y:S02]  /*5380*/  SYNCS.PHASECHK.TRANS64.TRYWAIT P1, [R10+URZ+0x10], R5 ;  /* 0x000010050a0075a7 */ /* 0x0022a4000802017f */
[----:B--2---:R-:W-:Y:S05]  /*5390*/  @!P1 NANOSLEEP.SYNCS 0x989680 ;  /* 0x009896800000995d */ /* 0x004fea0003900000 */
[----:B------:R-:W2:Y:S02]  /*53a0*/  @!P1 SYNCS.PHASECHK.TRANS64 P1, [R10+URZ+0x10], R5 ;  /* 0x000010050a0095a7 */ /* 0x000ea4000802007f */
[----:B--2---:R-:W-:Y:S05]  /*53b0*/  @!P1 BRA `(.L_x_106) ;  /* 0xfffffffc00f09947 */ /* 0x004fea000383ffff */
[----:B------:R-:W-:Y:S05]  /*53c0*/  BRA `(.L_x_126) ;  /* 0xfffffff000887947 */ /* 0x000fea000383ffff */
.L_x_115:
[----:B------:R-:W-:Y:S01]  /*53d0*/  BSSY B0, `(.L_x_127) ;  /* 0x0000006000007945 */ /* 0x000fe20003800000 */
[----:B------:R-:W-:-:S07]  /*53e0*/  IMAD.MOV.U32 R15, RZ, RZ, -0x1 ;  /* 0xffffffffff0f7424 */ /* 0x000fce00078e00ff */
[----:B-1----:R-:W-:Y:S05]  /*53f0*/  WARPSYNC.COLLECTIVE R15, `(.L_x_128) ;  /* 0x000000000f0c7348 */ /* 0x002fea0003c00000 */
[----:B------:R-:W-:Y:S02]  /*5400*/  ELECT P6, UR62, PT ;  /* 0x00000000003e782f */ /* 0x000fe400038c0000 */
[----:B------:R-:W-:Y:S01]  /*5410*/  MOV R14, UR62 ;  /* 0x0000003e000e7c02 */ /* 0x000fe20008000f00 */
[----:B-1----:R-:W-:Y:S10]  /*5420*/  ENDCOLLECTIVE ;  /* 0x000000000000791b */ /* 0x002ff40003800000 */
.L_x_128:
[----:B------:R-:W-:Y:S05]  /*5430*/  BSYNC B0 ;  /* 0x0000000000007941 */ /* 0x000fea0003800000 */
.L_x_127:
[----:B------:R-:W-:Y:S05]  /*5440*/  BRA `(.L_x_129) ;  /* 0xfffffff800e87947 */ /* 0x000fea000383ffff */
.L_x_119:
[----:B0-----:R0:W1:Y:S02]  /*5450*/  SYNCS.PHASECHK.TRANS64.TRYWAIT P0, [R7+URZ], R2 ;  /* 0x00000002070075a7 */ /* 0x001064000800017f */
[----:B-1----:R-:W-:Y:S05]  /*5460*/  @!P0 NANOSLEEP.SYNCS 0x989680 ;  /* 0x009896800000895d */ /* 0x002fea0003900000 */
[----:B------:R-:W1:Y:S02]  /*5470*/  @!P0 SYNCS.PHASECHK.TRANS64 P0, [R7+URZ], R2 ;  /* 0x00000002070085a7 */ /* 0x000e64000800007f */
[----:B-1----:R-:W-:Y:S05]  /*5480*/  @!P0 BRA `(.L_x_119) ;  /* 0xfffffffc00f08947 */ /* 0x002fea000383ffff */
[----:B------:R-:W-:Y:S05]  /*5490*/  BRA `(.L_x_130) ;  /* 0xfffffffc00247947 */ /* 0x000fea000383ffff */
.L_x_131:
[----:B------:R-:W-:-:S00]  /*54a0*/  BRA `(.L_x_131) ;  /* 0xfffffffc00fc7947 */ /* 0x000fc0000383ffff */
[----:B------:R-:W-:-:S00]  /*54b0*/  NOP ;  /* 0x0000000000007918 */ /* 0x000fc00000000000 */
        /* <DEDUP_REMOVED lines=12> */
.L_x_132:


//--------------------- .nv.global.init           --------------------------
	.section	.nv.global.init,"aw",@progbits
.nv.global.init:
	.type		$str$22,@object
	.size		$str$22,($str$23 - $str$22)
$str$22:
        /*0000*/ 	.byte	0x6b, 0x5f, 0x74, 0x69, 0x6c, 0x65, 0x5f, 0x63, 0x6f, 0x75, 0x6e, 0x74, 0x20, 0x3e, 0x3d, 0x20
        /*0010*/ 	.byte	0x31, 0x00
	.type		$str$23,@object
	.size		$str$23,(__unnamed_1 - $str$23)
$str$23:
        /*0012*/ 	.byte	0x2f, 0x74, 0x6d, 0x70, 0x2f, 0x63, 0x75, 0x74, 0x6c, 0x61, 0x73, 0x73, 0x5f, 0x73, 0x77, 0x65
        /*0022*/ 	.byte	0x65, 0x70, 0x5f, 0x73, 0x72, 0x63, 0x2f, 0x69, 0x6e, 0x63, 0x6c, 0x75, 0x64, 0x65, 0x2f, 0x63
        /*0032*/ 	.byte	0x75, 0x74, 0x6c, 0x61, 0x73, 0x73, 0x2f, 0x67, 0x65, 0x6d, 0x6d, 0x2f, 0x63, 0x6f, 0x6c, 0x6c
        /*0042*/ 	.byte	0x65, 0x63, 0x74, 0x69, 0x76, 0x65, 0x2f, 0x73, 0x6d, 0x39, 0x30, 0x5f, 0x6d, 0x6d, 0x61, 0x5f
        /*0052*/ 	.byte	0x74, 0x6d, 0x61, 0x5f, 0x67, 0x6d, 0x6d, 0x61, 0x5f, 0x73, 0x73, 0x5f, 0x77, 0x61, 0x72, 0x70
        /*0062*/ 	.byte	0x73, 0x70, 0x65, 0x63, 0x69, 0x61, 0x6c, 0x69, 0x7a, 0x65, 0x64, 0x2e, 0x68, 0x70, 0x70, 0x00
	.type		__unnamed_1,@object
	.size		__unnamed_1,(.L_0 - __unnamed_1)
__unnamed_1:
        /*0072*/ 	.byte	0x76, 0x6f, 0x69, 0x64, 0x20, 0x63, 0x75, 0x74, 0x6c, 0x61, 0x73, 0x73, 0x3a, 0x3a, 0x67, 0x65
        /* <DEDUP_REMOVED lines=171> */
        /*0b32*/ 	.byte	0x65, 0x6e, 0x74, 0x69, 0x74, 0x79, 0x5d, 0x00
.L_0:


//--------------------- .nv.shared._ZN7cutlass13device_kernelINS_4gemm6kernel13GemmUniversalIN4cute5tupleIJiiiiEEENS1_10collective13CollectiveMmaINS1_34MainloopSm90TmaGmmaWarpSpecializedILi2ENS5_IJNS4_1CILi1EEESB_SB_EEENS1_32KernelTmaWarpSpecializedPingpongEEENS5_IJNSA_ILi64EEESF_SF_EEEaNS5_IJlSB_lEEEaSH_NS4_8TiledMMAINS4_8MMA_AtomIJNS4_4SM904GMMA26MMA_64x64x32_S32S8S8_SS_TNEEEENS4_6LayoutISC_NS5_IJNSA_ILi0EEESP_SP_EEEEENS5_IJNS4_10UnderscoreESS_SS_EEEEENS4_13SM90_TMA_LOADENS4_14ComposedLayoutINS4_7SwizzleILi2ELi4ELi3EEENS4_18smem_ptr_flag_bitsILi8EEENSO_INS5_IJNSA_ILi8EEESF_EEENS5_IJSF_SB_EEEEEEEvNS4_8identityESV_S15_vS16_EENS_8epilogue10collective6detail29Sm90TmaWarpSpecializedAdapterINS19_15DefaultEpilogueIaSH_SH_NS18_6thread17LinearCombinationIaLi1EiiLNS1D_9ScaleType4KindE0ELNS_15FloatRoundStyleE2EaEENS1_15EpilogueDefaultEEEEEvvEEEEvNT_6ParamsE --------------------------
	.section	.nv.shared._ZN7cutlass13device_kernelINS_4gemm6kernel13GemmUniversalIN4cute5tupleIJiiiiEEENS1_10collective13CollectiveMmaINS1_34MainloopSm90TmaGmmaWarpSpecializedILi2ENS5_IJNS4_1CILi1EEESB_SB_EEENS1_32KernelTmaWarpSpecializedPingpongEEENS5_IJNSA_ILi64EEESF_SF_EEEaNS5_IJlSB_lEEEaSH_NS4_8TiledMMAINS4_8MMA_AtomIJNS4_4SM904GMMA26MMA_64x64x32_S32S8S8_SS_TNEEEENS4_6LayoutISC_NS5_IJNSA_ILi0EEESP_SP_EEEEENS5_IJNS4_10UnderscoreESS_SS_EEEEENS4_13SM90_TMA_LOADENS4_14ComposedLayoutINS4_7SwizzleILi2ELi4ELi3EEENS4_18smem_ptr_flag_bitsILi8EEENSO_INS5_IJNSA_ILi8EEESF_EEENS5_IJSF_SB_EEEEEEEvNS4_8identityESV_S15_vS16_EENS_8epilogue10collective6detail29Sm90TmaWarpSpecializedAdapterINS19_15DefaultEpilogueIaSH_SH_NS18_6thread17LinearCombinationIaLi1EiiLNS1D_9ScaleType4KindE0ELNS_15FloatRoundStyleE2EaEENS1_15EpilogueDefaultEEEEEvvEEEEvNT_6ParamsE,"aw",@nobits
	.sectionflags	@""
	.align	16
	.zero		1024


//--------------------- .nv.shared.reserved.0     --------------------------
	.section	.nv.shared.reserved.0,"aw",@nobits
	.weak		__nv_reservedSMEM_offset_0_alias
	.size		__nv_reservedSMEM_offset_0_alias, 0, 0
	.other		__nv_reservedSMEM_offset_0_alias,@"STO_CUDA_RESERVED_SHARED STV_DEFAULT"
__nv_reservedSMEM_offset_0_alias:
	.zero		0


//--------------------- .nv.global                --------------------------
	.section	.nv.global,"aw",@nobits
.nv.global:
	.type		_ZN40_INTERNAL_52790b85_4_k_cu_b11034c6_309364cute1_E,@object
	.size		_ZN40_INTERNAL_52790b85_4_k_cu_b11034c6_309364cute1_E,(_ZN40_INTERNAL_52790b85_4_k_cu_b11034c6_309364cuda3std3__45__cpo6cbeginE - _ZN40_INTERNAL_52790b85_4_k_cu_b11034c6_309364cute1_E)
_ZN40_INTERNAL_52790b85_4_k_cu_b11034c6_309364cute1_E:
	.zero		1
	.type		_ZN40_INTERNAL_52790b85_4_k_cu_b11034c6_309364cuda3std3__45__cpo6cbeginE,@object
	.size		_ZN40_INTERNAL_52790b85_4_k_cu_b11034c6_309364cuda3std3__45__cpo6cbeginE,(_ZN40_INTERNAL_52790b85_4_k_cu_b11034c6_309364cuda3std3__48in_placeE - _ZN40_INTERNAL_52790b85_4_k_cu_b11034c6_309364cuda3std3__45__cpo6cbeginE)
_ZN40_INTERNAL_52790b85_4_k_cu_b11034c6_309364cuda3std3__45__cpo6cbeginE:
	.zero		1
	.type		_ZN40_INTERNAL_52790b85_4_k_cu_b11034c6_309364cuda3std3__48in_placeE,@object
	.size		_ZN40_INTERNAL_52790b85_4_k_cu_b11034c6_309364cuda3std3__48in_placeE,(_ZN40_INTERNAL_52790b85_4_k_cu_b11034c6_309364cuda3std6ranges3__45__cpo9iter_moveE - _ZN40_INTERNAL_52790b85_4_k_cu_b11034c6_309364cuda3std3__48in_placeE)
_ZN40_INTERNAL_52790b85_4_k_cu_b11034c6_309364cuda3std3__48in_placeE:
	.zero		1
	.type		_ZN40_INTERNAL_52790b85_4_k_cu_b11034c6_309364cuda3std6ranges3__45__cpo9iter_moveE,@object
	.size		_ZN40_INTERNAL_52790b85_4_k_cu_b11034c6_309364cuda3std6ranges3__45__cpo9iter_moveE,(_ZN40_INTERNAL_52790b85_4_k_cu_b11034c6_309364cuda3std3__45__cpo5beginE - _ZN40_INTERNAL_52790b85_4_k_cu_b11034c6_309364cuda3std6ranges3__45__cpo9iter_moveE)
_ZN40_INTERNAL_52790b85_4_k_cu_b11034c6_309364cuda3std6ranges3__45__cpo9iter_moveE:
	.zero		1
	.type		_ZN40_INTERNAL_52790b85_4_k_cu_b11034c6_309364cuda3std3__45__cpo5beginE,@object
	.size		_ZN40_INTERNAL_52790b85_4_k_cu_b11034c6_309364cuda3std3__45__cpo5beginE,(_ZN40_INTERNAL_52790b85_4_k_cu_b11034c6_309364cuda3std3__442_GLOBAL__N__52790b85_4_k_cu_b11034c6_309366ignoreE - _ZN40_INTERNAL_52790b85_4_k_cu_b11034c6_309364cuda3std3__45__cpo5beginE)
_ZN40_INTERNAL_52790b85_4_k_cu_b11034c6_309364cuda3std3__45__cpo5beginE:
	.zero		1
	.type		_ZN40_INTERNAL_52790b85_4_k_cu_b11034c6_309364cuda3std3__442_GLOBAL__N__52790b85_4_k_cu_b11034c6_309366ignoreE,@object
	.size		_ZN40_INTERNAL_52790b85_4_k_cu_b11034c6_309364cuda3std3__442_GLOBAL__N__52790b85_4_k_cu_b11034c6_309366ignoreE,(_ZN40_INTERNAL_52790b85_4_k_cu_b11034c6_309364cute7productE - _ZN40_INTERNAL_52790b85_4_k_cu_b11034c6_309364cuda3std3__442_GLOBAL__N__52790b85_4_k_cu_b11034c6_309366ignoreE)
_ZN40_INTERNAL_52790b85_4_k_cu_b11034c6_309364cuda3std3__442_GLOBAL__N__52790b85_4_k_cu_b11034c6_309366ignoreE:
	.zero		1
	.type		_ZN40_INTERNAL_52790b85_4_k_cu_b11034c6_309364cute7productE,@object
	.size		_ZN40_INTERNAL_52790b85_4_k_cu_b11034c6_309364cute7productE,(_ZN40_INTERNAL_52790b85_4_k_cu_b11034c6_309364cuda3std3__45__cpo3endE - _ZN40_INTERNAL_52790b85_4_k_cu_b11034c6_309364cute7productE)
_ZN40_INTERNAL_52790b85_4_k_cu_b11034c6_309364cute7productE:
	.zero		1
	.type		_ZN40_INTERNAL_52790b85_4_k_cu_b11034c6_309364cuda3std3__45__cpo3endE,@object
	.size		_ZN40_INTERNAL_52790b85_4_k_cu_b11034c6_309364cuda3std3__45__cpo3endE,(_ZN40_INTERNAL_52790b85_4_k_cu_b11034c6_309364cuda3std3__419piecewise_constructE - _ZN40_INTERNAL_52790b85_4_k_cu_b11034c6_309364cuda3std3__45__cpo3endE)
_ZN40_INTERNAL_52790b85_4_k_cu_b11034c6_309364cuda3std3__45__cpo3endE:
	.zero		1
	.type		_ZN40_INTERNAL_52790b85_4_k_cu_b11034c6_309364cuda3std3__419piecewise_constructE,@object
	.size		_ZN40_INTERNAL_52790b85_4_k_cu_b11034c6_309364cuda3std3__419piecewise_constructE,(_ZN40_INTERNAL_52790b85_4_k_cu_b11034c6_309364cuda3std3__45__cpo4cendE - _ZN40_INTERNAL_52790b85_4_k_cu_b11034c6_309364cuda3std3__419piecewise_constructE)
_ZN40_INTERNAL_52790b85_4_k_cu_b11034c6_309364cuda3std3__419piecewise_constructE:
	.zero		1
	.type		_ZN40_INTERNAL_52790b85_4_k_cu_b11034c6_309364cuda3std3__45__cpo4cendE,@object
	.size		_ZN40_INTERNAL_52790b85_4_k_cu_b11034c6_309364cuda3std3__45__cpo4cendE,(_ZN40_INTERNAL_52790b85_4_k_cu_b11034c6_309364cuda3std6ranges3__45__cpo4swapE - _ZN40_INTERNAL_52790b85_4_k_cu_b11034c6_309364cuda3std3__45__cpo4cendE)
_ZN40_INTERNAL_52790b85_4_k_cu_b11034c6_309364cuda3std3__45__cpo4cendE:
	.zero		1
	.type		_ZN40_INTERNAL_52790b85_4_k_cu_b11034c6_309364cuda3std6ranges3__45__cpo4swapE,@object
	.size		_ZN40_INTERNAL_52790b85_4_k_cu_b11034c6_309364cuda3std6ranges3__45__cpo4swapE,(.L_8 - _ZN40_INTERNAL_52790b85_4_k_cu_b11034c6_309364cuda3std6ranges3__45__cpo4swapE)
_ZN40_INTERNAL_52790b85_4_k_cu_b11034c6_309364cuda3std6ranges3__45__cpo4swapE:
	.zero		1
.L_8:


//--------------------- .nv.constant0._ZN7cutlass13device_kernelINS_4gemm6kernel13GemmUniversalIN4cute5tupleIJiiiiEEENS1_10collective13CollectiveMmaINS1_34MainloopSm90TmaGmmaWarpSpecializedILi2ENS5_IJNS4_1CILi1EEESB_SB_EEENS1_32KernelTmaWarpSpecializedPingpongEEENS5_IJNSA_ILi64EEESF_SF_EEEaNS5_IJlSB_lEEEaSH_NS4_8TiledMMAINS4_8MMA_AtomIJNS4_4SM904GMMA26MMA_64x64x32_S32S8S8_SS_TNEEEENS4_6LayoutISC_NS5_IJNSA_ILi0EEESP_SP_EEEEENS5_IJNS4_10UnderscoreESS_SS_EEEEENS4_13SM90_TMA_LOADENS4_14ComposedLayoutINS4_7SwizzleILi2ELi4ELi3EEENS4_18smem_ptr_flag_bitsILi8EEENSO_INS5_IJNSA_ILi8EEESF_EEENS5_IJSF_SB_EEEEEEEvNS4_8identityESV_S15_vS16_EENS_8epilogue10collective6detail29Sm90TmaWarpSpecializedAdapterINS19_15DefaultEpilogueIaSH_SH_NS18_6thread17LinearCombinationIaLi1EiiLNS1D_9ScaleType4KindE0ELNS_15FloatRoundStyleE2EaEENS1_15EpilogueDefaultEEEEEvvEEEEvNT_6ParamsE --------------------------
	.section	.nv.constant0._ZN7cutlass13device_kernelINS_4gemm6kernel13GemmUniversalIN4cute5tupleIJiiiiEEENS1_10collective13CollectiveMmaINS1_34MainloopSm90TmaGmmaWarpSpecializedILi2ENS5_IJNS4_1CILi1EEESB_SB_EEENS1_32KernelTmaWarpSpecializedPingpongEEENS5_IJNSA_ILi64EEESF_SF_EEEaNS5_IJlSB_lEEEaSH_NS4_8TiledMMAINS4_8MMA_AtomIJNS4_4SM904GMMA26MMA_64x64x32_S32S8S8_SS_TNEEEENS4_6LayoutISC_NS5_IJNSA_ILi0EEESP_SP_EEEEENS5_IJNS4_10UnderscoreESS_SS_EEEEENS4_13SM90_TMA_LOADENS4_14ComposedLayoutINS4_7SwizzleILi2ELi4ELi3EEENS4_18smem_ptr_flag_bitsILi8EEENSO_INS5_IJNSA_ILi8EEESF_EEENS5_IJSF_SB_EEEEEEEvNS4_8identityESV_S15_vS16_EENS_8epilogue10collective6detail29Sm90TmaWarpSpecializedAdapterINS19_15DefaultEpilogueIaSH_SH_NS18_6thread17LinearCombinationIaLi1EiiLNS1D_9ScaleType4KindE0ELNS_15FloatRoundStyleE2EaEENS1_15EpilogueDefaultEEEEEvvEEEEvNT_6ParamsE,"a",@progbits
	.sectionflags	@""
	.align	4
.nv.constant0._ZN7cutlass13device_kernelINS_4gemm6kernel13GemmUniversalIN4cute5tupleIJiiiiEEENS1_10collective13CollectiveMmaINS1_34MainloopSm90TmaGmmaWarpSpecializedILi2ENS5_IJNS4_1CILi1EEESB_SB_EEENS1_32KernelTmaWarpSpecializedPingpongEEENS5_IJNSA_ILi64EEESF_SF_EEEaNS5_IJlSB_lEEEaSH_NS4_8TiledMMAINS4_8MMA_AtomIJNS4_4SM904GMMA26MMA_64x64x32_S32S8S8_SS_TNEEEENS4_6LayoutISC_NS5_IJNSA_ILi0EEESP_SP_EEEEENS5_IJNS4_10UnderscoreESS_SS_EEEEENS4_13SM90_TMA_LOADENS4_14ComposedLayoutINS4_7SwizzleILi2ELi4ELi3EEENS4_18smem_ptr_flag_bitsILi8EEENSO_INS5_IJNSA_ILi8EEESF_EEENS5_IJSF_SB_EEEEEEEvNS4_8identityESV_S15_vS16_EENS_8epilogue10collective6detail29Sm90TmaWarpSpecializedAdapterINS19_15DefaultEpilogueIaSH_SH_NS18_6thread17LinearCombinationIaLi1EiiLNS1D_9ScaleType4KindE0ELNS_15FloatRoundStyleE2EaEENS1_15EpilogueDefaultEEEEEvvEEEEvNT_6ParamsE:
	.zero		1664


//--------------------- SYMBOLS --------------------------

	.type		.nv.reservedSmem.offset0,@object
	.size		.nv.reservedSmem.offset0,0x4
	.type		__assertfail,@function
